//
// Generated by NVIDIA NVVM Compiler
//
// Compiler Build ID: CL-36424714
// Cuda compilation tools, release 13.0, V13.0.88
// Based on NVVM 20.0.0
//

.version 9.0
.target sm_100
.address_size 64

	// .globl	touch_lane_memory_kernel
// _ZZ20argon2id_fill_kernelE13address_block has been demoted
// _ZZ20argon2id_fill_kernelE11input_block has been demoted
// _ZZ20argon2id_fill_kernelE10zero_block has been demoted
// _ZZ20argon2id_fill_kernelE9scratch_r has been demoted
// _ZZ20argon2id_fill_kernelE9scratch_q has been demoted

.visible .entry touch_lane_memory_kernel(
	.param .u64 .ptr .align 1 touch_lane_memory_kernel_param_0,
	.param .u32 touch_lane_memory_kernel_param_1,
	.param .u64 touch_lane_memory_kernel_param_2
)
{
	.reg .pred 	%p<12>;
	.reg .b32 	%r<6>;
	.reg .b64 	%rd<83>;

	ld.param.u64 	%rd26, [touch_lane_memory_kernel_param_0];
	ld.param.u32 	%r2, [touch_lane_memory_kernel_param_1];
	ld.param.u64 	%rd27, [touch_lane_memory_kernel_param_2];
	mov.u32 	%r3, %ctaid.x;
	mov.u32 	%r4, %ntid.x;
	mov.u32 	%r5, %tid.x;
	mad.lo.s32 	%r1, %r3, %r4, %r5;
	setp.ge.u32 	%p1, %r1, %r2;
	setp.eq.s64 	%p2, %rd27, 0;
	or.pred  	%p3, %p1, %p2;
	@%p3 bra 	$L__BB0_14;
	cvta.to.global.u64 	%rd1, %rd26;
	cvt.u64.u32 	%rd29, %r1;
	mul.lo.s64 	%rd2, %rd27, %rd29;
	add.s64 	%rd30, %rd27, -1;
	shr.u64 	%rd31, %rd30, 9;
	add.s64 	%rd3, %rd31, 1;
	and.b64  	%rd4, %rd3, 15;
	setp.lt.u64 	%p4, %rd30, 7680;
	mov.b64 	%rd78, 0;
	@%p4 bra 	$L__BB0_4;
	and.b64  	%rd76, %rd3, 72057594037927920;
	shl.b64 	%rd33, %rd2, 3;
	add.s64 	%rd34, %rd33, %rd1;
	add.s64 	%rd75, %rd34, 32768;
	mov.b64 	%rd78, 0;
$L__BB0_3:
	.pragma "nounroll";
	ld.volatile.global.u64 	%rd35, [%rd75+-32768];
	st.volatile.global.u64 	[%rd75+-32768], %rd35;
	ld.volatile.global.u64 	%rd36, [%rd75+-28672];
	st.volatile.global.u64 	[%rd75+-28672], %rd36;
	ld.volatile.global.u64 	%rd37, [%rd75+-24576];
	st.volatile.global.u64 	[%rd75+-24576], %rd37;
	ld.volatile.global.u64 	%rd38, [%rd75+-20480];
	st.volatile.global.u64 	[%rd75+-20480], %rd38;
	ld.volatile.global.u64 	%rd39, [%rd75+-16384];
	st.volatile.global.u64 	[%rd75+-16384], %rd39;
	ld.volatile.global.u64 	%rd40, [%rd75+-12288];
	st.volatile.global.u64 	[%rd75+-12288], %rd40;
	ld.volatile.global.u64 	%rd41, [%rd75+-8192];
	st.volatile.global.u64 	[%rd75+-8192], %rd41;
	ld.volatile.global.u64 	%rd42, [%rd75+-4096];
	st.volatile.global.u64 	[%rd75+-4096], %rd42;
	ld.volatile.global.u64 	%rd43, [%rd75];
	st.volatile.global.u64 	[%rd75], %rd43;
	ld.volatile.global.u64 	%rd44, [%rd75+4096];
	st.volatile.global.u64 	[%rd75+4096], %rd44;
	ld.volatile.global.u64 	%rd45, [%rd75+8192];
	st.volatile.global.u64 	[%rd75+8192], %rd45;
	ld.volatile.global.u64 	%rd46, [%rd75+12288];
	st.volatile.global.u64 	[%rd75+12288], %rd46;
	ld.volatile.global.u64 	%rd47, [%rd75+16384];
	st.volatile.global.u64 	[%rd75+16384], %rd47;
	ld.volatile.global.u64 	%rd48, [%rd75+20480];
	st.volatile.global.u64 	[%rd75+20480], %rd48;
	ld.volatile.global.u64 	%rd49, [%rd75+24576];
	st.volatile.global.u64 	[%rd75+24576], %rd49;
	ld.volatile.global.u64 	%rd50, [%rd75+28672];
	st.volatile.global.u64 	[%rd75+28672], %rd50;
	add.s64 	%rd78, %rd78, 8192;
	add.s64 	%rd76, %rd76, -16;
	add.s64 	%rd75, %rd75, 65536;
	setp.ne.s64 	%p5, %rd76, 0;
	@%p5 bra 	$L__BB0_3;
$L__BB0_4:
	shl.b64 	%rd51, %rd2, 3;
	add.s64 	%rd14, %rd1, %rd51;
	setp.eq.s64 	%p6, %rd4, 0;
	@%p6 bra 	$L__BB0_13;
	and.b64  	%rd15, %rd3, 7;
	setp.lt.u64 	%p7, %rd4, 8;
	@%p7 bra 	$L__BB0_7;
	shl.b64 	%rd52, %rd78, 3;
	add.s64 	%rd53, %rd14, %rd52;
	ld.volatile.global.u64 	%rd54, [%rd53];
	st.volatile.global.u64 	[%rd53], %rd54;
	ld.volatile.global.u64 	%rd55, [%rd53+4096];
	st.volatile.global.u64 	[%rd53+4096], %rd55;
	ld.volatile.global.u64 	%rd56, [%rd53+8192];
	st.volatile.global.u64 	[%rd53+8192], %rd56;
	ld.volatile.global.u64 	%rd57, [%rd53+12288];
	st.volatile.global.u64 	[%rd53+12288], %rd57;
	ld.volatile.global.u64 	%rd58, [%rd53+16384];
	st.volatile.global.u64 	[%rd53+16384], %rd58;
	ld.volatile.global.u64 	%rd59, [%rd53+20480];
	st.volatile.global.u64 	[%rd53+20480], %rd59;
	ld.volatile.global.u64 	%rd60, [%rd53+24576];
	st.volatile.global.u64 	[%rd53+24576], %rd60;
	ld.volatile.global.u64 	%rd61, [%rd53+28672];
	st.volatile.global.u64 	[%rd53+28672], %rd61;
	add.s64 	%rd78, %rd78, 4096;
$L__BB0_7:
	setp.eq.s64 	%p8, %rd15, 0;
	@%p8 bra 	$L__BB0_13;
	and.b64  	%rd81, %rd3, 3;
	setp.lt.u64 	%p9, %rd15, 4;
	@%p9 bra 	$L__BB0_10;
	shl.b64 	%rd62, %rd78, 3;
	add.s64 	%rd63, %rd14, %rd62;
	ld.volatile.global.u64 	%rd64, [%rd63];
	st.volatile.global.u64 	[%rd63], %rd64;
	ld.volatile.global.u64 	%rd65, [%rd63+4096];
	st.volatile.global.u64 	[%rd63+4096], %rd65;
	ld.volatile.global.u64 	%rd66, [%rd63+8192];
	st.volatile.global.u64 	[%rd63+8192], %rd66;
	ld.volatile.global.u64 	%rd67, [%rd63+12288];
	st.volatile.global.u64 	[%rd63+12288], %rd67;
	add.s64 	%rd78, %rd78, 2048;
$L__BB0_10:
	setp.eq.s64 	%p10, %rd81, 0;
	@%p10 bra 	$L__BB0_13;
	shl.b64 	%rd69, %rd78, 3;
	add.s64 	%rd70, %rd51, %rd69;
	add.s64 	%rd82, %rd1, %rd70;
$L__BB0_12:
	.pragma "nounroll";
	ld.volatile.global.u64 	%rd71, [%rd82];
	st.volatile.global.u64 	[%rd82], %rd71;
	add.s64 	%rd82, %rd82, 4096;
	add.s64 	%rd81, %rd81, -1;
	setp.ne.s64 	%p11, %rd81, 0;
	@%p11 bra 	$L__BB0_12;
$L__BB0_13:
	shl.b64 	%rd72, %rd27, 3;
	add.s64 	%rd73, %rd14, %rd72;
	ld.volatile.global.u64 	%rd74, [%rd73+-8];
	st.volatile.global.u64 	[%rd73+-8], %rd74;
$L__BB0_14:
	ret;

}
	// .globl	argon2id_fill_kernel
.visible .entry argon2id_fill_kernel(
	.param .u64 .ptr .align 1 argon2id_fill_kernel_param_0,
	.param .u32 argon2id_fill_kernel_param_1,
	.param .u32 argon2id_fill_kernel_param_2,
	.param .u32 argon2id_fill_kernel_param_3,
	.param .u32 argon2id_fill_kernel_param_4,
	.param .u32 argon2id_fill_kernel_param_5,
	.param .u64 .ptr .align 1 argon2id_fill_kernel_param_6,
	.param .u64 .ptr .align 1 argon2id_fill_kernel_param_7
)
{
	.reg .pred 	%p<104>;
	.reg .b32 	%r<691>;
	.reg .b64 	%rd<660>;
	// demoted variable
	.shared .align 8 .b8 _ZZ20argon2id_fill_kernelE13address_block[1024];
	// demoted variable
	.shared .align 8 .b8 _ZZ20argon2id_fill_kernelE11input_block[1024];
	// demoted variable
	.shared .align 8 .b8 _ZZ20argon2id_fill_kernelE10zero_block[1024];
	// demoted variable
	.shared .align 8 .b8 _ZZ20argon2id_fill_kernelE9scratch_r[1024];
	// demoted variable
	.shared .align 8 .b8 _ZZ20argon2id_fill_kernelE9scratch_q[1024];
	ld.param.u64 	%rd38, [argon2id_fill_kernel_param_0];
	ld.param.u32 	%r149, [argon2id_fill_kernel_param_1];
	ld.param.u32 	%r152, [argon2id_fill_kernel_param_4];
	ld.param.u32 	%r153, [argon2id_fill_kernel_param_5];
	cvta.to.global.u64 	%rd1, %rd38;
	mov.u32 	%r1, %ctaid.x;
	mov.u32 	%r2, %tid.x;
	setp.ge.u32 	%p2, %r1, %r149;
	setp.lt.u32 	%p3, %r152, 8;
	or.pred  	%p4, %p2, %p3;
	@%p4 bra 	$L__BB1_153;
	ld.param.u32 	%r606, [argon2id_fill_kernel_param_3];
	cvt.u64.u32 	%rd2, %r152;
	cvt.u64.u32 	%rd3, %r1;
	shr.u32 	%r3, %r152, 2;
	setp.eq.s32 	%p5, %r606, 0;
	@%p5 bra 	$L__BB1_153;
	ld.param.u64 	%rd652, [argon2id_fill_kernel_param_6];
	cvta.to.global.u64 	%rd39, %rd652;
	mul.lo.s64 	%rd40, %rd2, %rd3;
	shl.b64 	%rd41, %rd40, 10;
	add.s64 	%rd4, %rd39, %rd41;
	cvt.u64.u32 	%rd5, %r153;
	add.s32 	%r4, %r152, -1;
	and.b32  	%r5, %r2, 3;
	shl.b32 	%r155, %r2, 2;
	and.b32  	%r6, %r155, 4080;
	or.b32  	%r7, %r6, 3;
	or.b32  	%r8, %r6, 7;
	or.b32  	%r9, %r6, 11;
	or.b32  	%r10, %r6, 15;
	or.b32  	%r11, %r6, 2;
	or.b32  	%r12, %r6, 6;
	or.b32  	%r13, %r6, 10;
	or.b32  	%r14, %r6, 14;
	or.b32  	%r15, %r6, 1;
	or.b32  	%r16, %r6, 5;
	or.b32  	%r17, %r6, 9;
	or.b32  	%r18, %r6, 13;
	or.b32  	%r19, %r6, 4;
	or.b32  	%r20, %r6, 8;
	or.b32  	%r21, %r6, 12;
	shr.u32 	%r156, %r2, 1;
	and.b32  	%r22, %r156, 510;
	add.s32 	%r23, %r22, 17;
	add.s32 	%r24, %r22, 49;
	add.s32 	%r25, %r22, 81;
	add.s32 	%r26, %r22, 113;
	add.s32 	%r27, %r22, 16;
	add.s32 	%r28, %r22, 48;
	add.s32 	%r29, %r22, 80;
	add.s32 	%r30, %r22, 112;
	or.b32  	%r31, %r22, 1;
	add.s32 	%r32, %r22, 33;
	add.s32 	%r33, %r22, 65;
	add.s32 	%r34, %r22, 97;
	add.s32 	%r35, %r22, 32;
	add.s32 	%r36, %r22, 64;
	add.s32 	%r37, %r22, 96;
	sub.s32 	%r157, %r152, %r3;
	cvt.u64.u32 	%rd42, %r157;
	add.s64 	%rd6, %rd42, -1;
	max.u32 	%r158, %r2, 224;
	sub.s32 	%r159, %r158, %r2;
	add.s32 	%r38, %r159, 31;
	mov.b32 	%r608, 0;
$L__BB1_3:
	ld.param.u32 	%r605, [argon2id_fill_kernel_param_2];
	mul.wide.u32 	%rd43, %r608, %r149;
	mov.u32 	%r160, %ctaid.x;
	cvt.u64.u32 	%rd7, %r160;
	add.s64 	%rd8, %rd43, %rd7;
	cvt.u64.u32 	%rd44, %r605;
	setp.ge.u64 	%p6, %rd8, %rd44;
	@%p6 bra 	$L__BB1_153;
	setp.gt.u32 	%p7, %r2, 255;
	shl.b64 	%rd9, %rd8, 11;
	@%p7 bra 	$L__BB1_12;
	and.b32  	%r40, %r38, 96;
	setp.eq.s32 	%p8, %r40, 96;
	mov.u32 	%r609, %r2;
	@%p8 bra 	$L__BB1_9;
	add.s32 	%r609, %r2, 32;
	setp.eq.s32 	%p9, %r40, 0;
	add.s64 	%rd45, %rd1, %rd9;
	mul.wide.u32 	%rd46, %r2, 8;
	add.s64 	%rd10, %rd45, %rd46;
	ld.global.nc.u64 	%rd47, [%rd10];
	add.s64 	%rd11, %rd4, %rd46;
	st.global.u64 	[%rd11], %rd47;
	@%p9 bra 	$L__BB1_9;
	add.s32 	%r609, %r2, 64;
	setp.eq.s32 	%p10, %r40, 32;
	ld.global.nc.u64 	%rd48, [%rd10+256];
	st.global.u64 	[%rd11+256], %rd48;
	@%p10 bra 	$L__BB1_9;
	add.s32 	%r609, %r2, 96;
	ld.global.nc.u64 	%rd49, [%rd10+512];
	st.global.u64 	[%rd11+512], %rd49;
$L__BB1_9:
	setp.lt.u32 	%p11, %r38, 96;
	@%p11 bra 	$L__BB1_12;
	ld.param.u64 	%rd653, [argon2id_fill_kernel_param_6];
	mul.wide.u32 	%rd50, %r609, 8;
	add.s64 	%rd51, %rd9, %rd50;
	add.s64 	%rd52, %rd1, %rd51;
	add.s64 	%rd656, %rd52, 512;
	cvta.to.global.u64 	%rd53, %rd653;
	mul.lo.s64 	%rd54, %rd7, %rd2;
	shl.b64 	%rd55, %rd54, 10;
	add.s64 	%rd56, %rd55, %rd53;
	add.s64 	%rd57, %rd56, %rd50;
	add.s64 	%rd655, %rd57, 512;
$L__BB1_11:
	ld.global.nc.u64 	%rd58, [%rd656+-512];
	st.global.u64 	[%rd655+-512], %rd58;
	ld.global.nc.u64 	%rd59, [%rd656+-256];
	st.global.u64 	[%rd655+-256], %rd59;
	ld.global.nc.u64 	%rd60, [%rd656];
	st.global.u64 	[%rd655], %rd60;
	ld.global.nc.u64 	%rd61, [%rd656+256];
	st.global.u64 	[%rd655+256], %rd61;
	add.s32 	%r46, %r609, 128;
	add.s64 	%rd656, %rd656, 1024;
	add.s64 	%rd655, %rd655, 1024;
	setp.lt.u32 	%p12, %r609, 128;
	mov.u32 	%r609, %r46;
	@%p12 bra 	$L__BB1_11;
$L__BB1_12:
	setp.gt.u32 	%p13, %r2, 127;
	bar.warp.sync 	-1;
	@%p13 bra 	$L__BB1_15;
	mov.u32 	%r611, %r2;
$L__BB1_14:
	shl.b32 	%r161, %r611, 3;
	mov.u32 	%r162, _ZZ20argon2id_fill_kernelE13address_block;
	add.s32 	%r163, %r162, %r161;
	mov.b64 	%rd62, 0;
	st.shared.u64 	[%r163], %rd62;
	mov.u32 	%r164, _ZZ20argon2id_fill_kernelE11input_block;
	add.s32 	%r165, %r164, %r161;
	st.shared.u64 	[%r165], %rd62;
	mov.u32 	%r166, _ZZ20argon2id_fill_kernelE10zero_block;
	add.s32 	%r167, %r166, %r161;
	st.shared.u64 	[%r167], %rd62;
	add.s32 	%r48, %r611, 32;
	setp.lt.u32 	%p14, %r611, 96;
	mov.u32 	%r611, %r48;
	@%p14 bra 	$L__BB1_14;
$L__BB1_15:
	setp.eq.s32 	%p15, %r153, 0;
	bar.warp.sync 	-1;
	@%p15 bra 	$L__BB1_149;
	mov.b32 	%r612, 0;
$L__BB1_17:
	mov.b32 	%r613, 0;
$L__BB1_18:
	setp.eq.s32 	%p16, %r612, 0;
	setp.lt.u32 	%p17, %r613, 2;
	and.pred  	%p1, %p16, %p17;
	not.pred 	%p18, %p1;
	@%p18 bra 	$L__BB1_25;
	@%p13 bra 	$L__BB1_22;
	mov.u32 	%r614, %r2;
$L__BB1_21:
	shl.b32 	%r170, %r614, 3;
	mov.u32 	%r171, _ZZ20argon2id_fill_kernelE13address_block;
	add.s32 	%r172, %r171, %r170;
	mov.b64 	%rd63, 0;
	st.shared.u64 	[%r172], %rd63;
	mov.u32 	%r173, _ZZ20argon2id_fill_kernelE11input_block;
	add.s32 	%r174, %r173, %r170;
	st.shared.u64 	[%r174], %rd63;
	add.s32 	%r52, %r614, 32;
	setp.lt.u32 	%p20, %r614, 96;
	mov.u32 	%r614, %r52;
	@%p20 bra 	$L__BB1_21;
$L__BB1_22:
	setp.ne.s32 	%p21, %r2, 0;
	@%p21 bra 	$L__BB1_24;
	mov.b64 	%rd64, 0;
	st.shared.u64 	[_ZZ20argon2id_fill_kernelE11input_block], %rd64;
	st.shared.u64 	[_ZZ20argon2id_fill_kernelE11input_block+8], %rd64;
	cvt.u64.u32 	%rd65, %r613;
	st.shared.u64 	[_ZZ20argon2id_fill_kernelE11input_block+16], %rd65;
	st.shared.u64 	[_ZZ20argon2id_fill_kernelE11input_block+24], %rd2;
	st.shared.u64 	[_ZZ20argon2id_fill_kernelE11input_block+32], %rd5;
	mov.b64 	%rd66, 2;
	st.shared.u64 	[_ZZ20argon2id_fill_kernelE11input_block+40], %rd66;
$L__BB1_24:
	bar.warp.sync 	-1;
$L__BB1_25:
	or.b32  	%r175, %r613, %r612;
	setp.ne.s32 	%p22, %r175, 0;
	selp.b32 	%r615, 0, 2, %p22;
	mul.lo.s32 	%r54, %r613, %r3;
	add.s32 	%r616, %r615, %r54;
	setp.eq.s32 	%p23, %r613, 0;
	selp.b32 	%r176, %r4, -1, %p22;
	selp.b32 	%r56, %r176, -1, %p23;
	setp.ge.u32 	%p24, %r615, %r3;
	@%p24 bra 	$L__BB1_147;
	setp.ne.s32 	%p25, %r612, 0;
	cvt.u64.u32 	%rd67, %r54;
	add.s64 	%rd18, %rd67, -1;
	setp.ne.s32 	%p26, %r613, 3;
	add.s32 	%r177, %r54, %r3;
	cvt.u64.u32 	%rd68, %r177;
	selp.b64 	%rd69, %rd68, 0, %p26;
	selp.b64 	%rd19, %rd69, 0, %p25;
	add.s32 	%r617, %r56, %r616;
$L__BB1_27:
	mov.u32 	%r59, %r617;
	mov.u32 	%r617, %r616;
	@%p18 bra 	$L__BB1_84;
	and.b32  	%r61, %r615, 127;
	setp.ne.s32 	%p28, %r61, 0;
	@%p28 bra 	$L__BB1_83;
	setp.ne.s32 	%p29, %r2, 0;
	@%p29 bra 	$L__BB1_31;
	ld.shared.u64 	%rd72, [_ZZ20argon2id_fill_kernelE11input_block+48];
	add.s64 	%rd73, %rd72, 1;
	st.shared.u64 	[_ZZ20argon2id_fill_kernelE11input_block+48], %rd73;
$L__BB1_31:
	bar.warp.sync 	-1;
	@%p13 bra 	$L__BB1_34;
	mov.u32 	%r618, %r2;
$L__BB1_33:
	shl.b32 	%r178, %r618, 3;
	mov.u32 	%r179, _ZZ20argon2id_fill_kernelE10zero_block;
	add.s32 	%r180, %r179, %r178;
	ld.shared.u64 	%rd74, [%r180];
	mov.u32 	%r181, _ZZ20argon2id_fill_kernelE11input_block;
	add.s32 	%r182, %r181, %r178;
	ld.shared.u64 	%rd75, [%r182];
	xor.b64  	%rd76, %rd75, %rd74;
	mov.u32 	%r183, _ZZ20argon2id_fill_kernelE9scratch_r;
	add.s32 	%r184, %r183, %r178;
	st.shared.u64 	[%r184], %rd76;
	mov.u32 	%r185, _ZZ20argon2id_fill_kernelE9scratch_q;
	add.s32 	%r186, %r185, %r178;
	st.shared.u64 	[%r186], %rd76;
	add.s32 	%r63, %r618, 32;
	setp.lt.u32 	%p31, %r618, 96;
	mov.u32 	%r618, %r63;
	@%p31 bra 	$L__BB1_33;
$L__BB1_34:
	bar.warp.sync 	-1;
	setp.gt.s32 	%p32, %r5, 1;
	@%p32 bra 	$L__BB1_37;
	setp.eq.s32 	%p34, %r5, 0;
	mov.u32 	%r619, %r21;
	mov.u32 	%r620, %r20;
	mov.u32 	%r621, %r19;
	mov.u32 	%r622, %r6;
	@%p34 bra 	$L__BB1_39;
	mov.u32 	%r619, %r18;
	mov.u32 	%r620, %r17;
	mov.u32 	%r621, %r16;
	mov.u32 	%r622, %r15;
	bra.uni 	$L__BB1_39;
$L__BB1_37:
	setp.eq.s32 	%p33, %r5, 2;
	mov.u32 	%r619, %r14;
	mov.u32 	%r620, %r13;
	mov.u32 	%r621, %r12;
	mov.u32 	%r622, %r11;
	@%p33 bra 	$L__BB1_39;
	mov.u32 	%r619, %r10;
	mov.u32 	%r620, %r9;
	mov.u32 	%r621, %r8;
	mov.u32 	%r622, %r7;
$L__BB1_39:
	shl.b32 	%r187, %r622, 3;
	mov.u32 	%r188, _ZZ20argon2id_fill_kernelE9scratch_q;
	add.s32 	%r189, %r188, %r187;
	ld.shared.u64 	%rd77, [%r189];
	shl.b32 	%r190, %r621, 3;
	add.s32 	%r191, %r188, %r190;
	ld.shared.u64 	%rd78, [%r191];
	shl.b32 	%r192, %r620, 3;
	add.s32 	%r193, %r188, %r192;
	ld.shared.u64 	%rd79, [%r193];
	shl.b32 	%r194, %r619, 3;
	add.s32 	%r195, %r188, %r194;
	ld.shared.u64 	%rd80, [%r195];
	add.s64 	%rd81, %rd78, %rd77;
	shl.b64 	%rd82, %rd77, 1;
	and.b64  	%rd83, %rd82, 8589934590;
	and.b64  	%rd84, %rd78, 4294967295;
	mad.lo.s64 	%rd85, %rd83, %rd84, %rd81;
	xor.b64  	%rd86, %rd85, %rd80;
	mov.b64 	{%r196, %r197}, %rd86;
	mov.b64 	%rd87, {%r197, %r196};
	add.s64 	%rd88, %rd87, %rd79;
	shl.b64 	%rd89, %rd79, 1;
	and.b64  	%rd90, %rd89, 8589934590;
	and.b64  	%rd91, %rd87, 4294967295;
	mad.lo.s64 	%rd92, %rd91, %rd90, %rd88;
	xor.b64  	%rd93, %rd92, %rd78;
	mov.b64 	{%r198, %r199}, %rd93;
	shf.l.wrap.b32 	%r200, %r199, %r198, 8;
	shf.l.wrap.b32 	%r201, %r198, %r199, 8;
	mov.b64 	%rd94, {%r201, %r200};
	add.s64 	%rd95, %rd94, %rd85;
	shl.b64 	%rd96, %rd85, 1;
	and.b64  	%rd97, %rd96, 8589934590;
	and.b64  	%rd98, %rd94, 4294967295;
	mad.lo.s64 	%rd99, %rd98, %rd97, %rd95;
	xor.b64  	%rd100, %rd99, %rd87;
	mov.b64 	{%r202, %r203}, %rd100;
	shf.l.wrap.b32 	%r204, %r203, %r202, 16;
	shf.l.wrap.b32 	%r205, %r202, %r203, 16;
	mov.b64 	%rd101, {%r205, %r204};
	add.s64 	%rd102, %rd101, %rd92;
	shl.b64 	%rd103, %rd92, 1;
	and.b64  	%rd104, %rd103, 8589934590;
	and.b64  	%rd105, %rd101, 4294967295;
	mad.lo.s64 	%rd106, %rd105, %rd104, %rd102;
	xor.b64  	%rd107, %rd106, %rd94;
	mov.b64 	{%r206, %r207}, %rd107;
	shf.l.wrap.b32 	%r208, %r206, %r207, 1;
	shf.l.wrap.b32 	%r209, %r207, %r206, 1;
	mov.b64 	%rd108, {%r209, %r208};
	st.shared.u64 	[%r189], %rd99;
	st.shared.u64 	[%r191], %rd108;
	st.shared.u64 	[%r193], %rd106;
	st.shared.u64 	[%r195], %rd101;
	bar.warp.sync 	-1;
	@%p32 bra 	$L__BB1_42;
	setp.eq.s32 	%p37, %r5, 0;
	mov.u32 	%r623, %r6;
	mov.u32 	%r624, %r16;
	mov.u32 	%r625, %r13;
	mov.u32 	%r626, %r10;
	@%p37 bra 	$L__BB1_44;
	mov.u32 	%r623, %r15;
	mov.u32 	%r624, %r12;
	mov.u32 	%r625, %r9;
	mov.u32 	%r626, %r21;
	bra.uni 	$L__BB1_44;
$L__BB1_42:
	setp.eq.s32 	%p36, %r5, 2;
	mov.u32 	%r623, %r11;
	mov.u32 	%r624, %r8;
	mov.u32 	%r625, %r20;
	mov.u32 	%r626, %r18;
	@%p36 bra 	$L__BB1_44;
	mov.u32 	%r623, %r7;
	mov.u32 	%r624, %r19;
	mov.u32 	%r625, %r17;
	mov.u32 	%r626, %r14;
$L__BB1_44:
	shl.b32 	%r210, %r623, 3;
	mov.u32 	%r211, _ZZ20argon2id_fill_kernelE9scratch_q;
	add.s32 	%r212, %r211, %r210;
	ld.shared.u64 	%rd109, [%r212];
	shl.b32 	%r213, %r624, 3;
	add.s32 	%r214, %r211, %r213;
	ld.shared.u64 	%rd110, [%r214];
	shl.b32 	%r215, %r625, 3;
	add.s32 	%r216, %r211, %r215;
	ld.shared.u64 	%rd111, [%r216];
	shl.b32 	%r217, %r626, 3;
	add.s32 	%r218, %r211, %r217;
	ld.shared.u64 	%rd112, [%r218];
	add.s64 	%rd113, %rd110, %rd109;
	shl.b64 	%rd114, %rd109, 1;
	and.b64  	%rd115, %rd114, 8589934590;
	and.b64  	%rd116, %rd110, 4294967295;
	mad.lo.s64 	%rd117, %rd115, %rd116, %rd113;
	xor.b64  	%rd118, %rd117, %rd112;
	mov.b64 	{%r219, %r220}, %rd118;
	mov.b64 	%rd119, {%r220, %r219};
	add.s64 	%rd120, %rd119, %rd111;
	shl.b64 	%rd121, %rd111, 1;
	and.b64  	%rd122, %rd121, 8589934590;
	and.b64  	%rd123, %rd119, 4294967295;
	mad.lo.s64 	%rd124, %rd123, %rd122, %rd120;
	xor.b64  	%rd125, %rd124, %rd110;
	mov.b64 	{%r221, %r222}, %rd125;
	shf.l.wrap.b32 	%r223, %r222, %r221, 8;
	shf.l.wrap.b32 	%r224, %r221, %r222, 8;
	mov.b64 	%rd126, {%r224, %r223};
	add.s64 	%rd127, %rd126, %rd117;
	shl.b64 	%rd128, %rd117, 1;
	and.b64  	%rd129, %rd128, 8589934590;
	and.b64  	%rd130, %rd126, 4294967295;
	mad.lo.s64 	%rd131, %rd130, %rd129, %rd127;
	xor.b64  	%rd132, %rd131, %rd119;
	mov.b64 	{%r225, %r226}, %rd132;
	shf.l.wrap.b32 	%r227, %r226, %r225, 16;
	shf.l.wrap.b32 	%r228, %r225, %r226, 16;
	mov.b64 	%rd133, {%r228, %r227};
	add.s64 	%rd134, %rd133, %rd124;
	shl.b64 	%rd135, %rd124, 1;
	and.b64  	%rd136, %rd135, 8589934590;
	and.b64  	%rd137, %rd133, 4294967295;
	mad.lo.s64 	%rd138, %rd137, %rd136, %rd134;
	xor.b64  	%rd139, %rd138, %rd126;
	mov.b64 	{%r229, %r230}, %rd139;
	shf.l.wrap.b32 	%r231, %r229, %r230, 1;
	shf.l.wrap.b32 	%r232, %r230, %r229, 1;
	mov.b64 	%rd140, {%r232, %r231};
	st.shared.u64 	[%r212], %rd131;
	st.shared.u64 	[%r214], %rd140;
	st.shared.u64 	[%r216], %rd138;
	st.shared.u64 	[%r218], %rd133;
	bar.warp.sync 	-1;
	@%p32 bra 	$L__BB1_47;
	setp.eq.s32 	%p40, %r5, 0;
	mov.u32 	%r627, %r22;
	mov.u32 	%r628, %r35;
	mov.u32 	%r629, %r36;
	mov.u32 	%r630, %r37;
	@%p40 bra 	$L__BB1_49;
	mov.u32 	%r627, %r31;
	mov.u32 	%r628, %r32;
	mov.u32 	%r629, %r33;
	mov.u32 	%r630, %r34;
	bra.uni 	$L__BB1_49;
$L__BB1_47:
	setp.eq.s32 	%p39, %r5, 2;
	mov.u32 	%r627, %r27;
	mov.u32 	%r628, %r28;
	mov.u32 	%r629, %r29;
	mov.u32 	%r630, %r30;
	@%p39 bra 	$L__BB1_49;
	mov.u32 	%r627, %r23;
	mov.u32 	%r628, %r24;
	mov.u32 	%r629, %r25;
	mov.u32 	%r630, %r26;
$L__BB1_49:
	shl.b32 	%r233, %r627, 3;
	mov.u32 	%r234, _ZZ20argon2id_fill_kernelE9scratch_q;
	add.s32 	%r235, %r234, %r233;
	ld.shared.u64 	%rd141, [%r235];
	shl.b32 	%r236, %r628, 3;
	add.s32 	%r237, %r234, %r236;
	ld.shared.u64 	%rd142, [%r237];
	shl.b32 	%r238, %r629, 3;
	add.s32 	%r239, %r234, %r238;
	ld.shared.u64 	%rd143, [%r239];
	shl.b32 	%r240, %r630, 3;
	add.s32 	%r241, %r234, %r240;
	ld.shared.u64 	%rd144, [%r241];
	add.s64 	%rd145, %rd142, %rd141;
	shl.b64 	%rd146, %rd141, 1;
	and.b64  	%rd147, %rd146, 8589934590;
	and.b64  	%rd148, %rd142, 4294967295;
	mad.lo.s64 	%rd149, %rd147, %rd148, %rd145;
	xor.b64  	%rd150, %rd149, %rd144;
	mov.b64 	{%r242, %r243}, %rd150;
	mov.b64 	%rd151, {%r243, %r242};
	add.s64 	%rd152, %rd151, %rd143;
	shl.b64 	%rd153, %rd143, 1;
	and.b64  	%rd154, %rd153, 8589934590;
	and.b64  	%rd155, %rd151, 4294967295;
	mad.lo.s64 	%rd156, %rd155, %rd154, %rd152;
	xor.b64  	%rd157, %rd156, %rd142;
	mov.b64 	{%r244, %r245}, %rd157;
	shf.l.wrap.b32 	%r246, %r245, %r244, 8;
	shf.l.wrap.b32 	%r247, %r244, %r245, 8;
	mov.b64 	%rd158, {%r247, %r246};
	add.s64 	%rd159, %rd158, %rd149;
	shl.b64 	%rd160, %rd149, 1;
	and.b64  	%rd161, %rd160, 8589934590;
	and.b64  	%rd162, %rd158, 4294967295;
	mad.lo.s64 	%rd163, %rd162, %rd161, %rd159;
	xor.b64  	%rd164, %rd163, %rd151;
	mov.b64 	{%r248, %r249}, %rd164;
	shf.l.wrap.b32 	%r250, %r249, %r248, 16;
	shf.l.wrap.b32 	%r251, %r248, %r249, 16;
	mov.b64 	%rd165, {%r251, %r250};
	add.s64 	%rd166, %rd165, %rd156;
	shl.b64 	%rd167, %rd156, 1;
	and.b64  	%rd168, %rd167, 8589934590;
	and.b64  	%rd169, %rd165, 4294967295;
	mad.lo.s64 	%rd170, %rd169, %rd168, %rd166;
	xor.b64  	%rd171, %rd170, %rd158;
	mov.b64 	{%r252, %r253}, %rd171;
	shf.l.wrap.b32 	%r254, %r252, %r253, 1;
	shf.l.wrap.b32 	%r255, %r253, %r252, 1;
	mov.b64 	%rd172, {%r255, %r254};
	st.shared.u64 	[%r235], %rd163;
	st.shared.u64 	[%r237], %rd172;
	st.shared.u64 	[%r239], %rd170;
	st.shared.u64 	[%r241], %rd165;
	bar.warp.sync 	-1;
	@%p32 bra 	$L__BB1_52;
	setp.eq.s32 	%p43, %r5, 0;
	mov.u32 	%r631, %r22;
	mov.u32 	%r632, %r32;
	mov.u32 	%r633, %r29;
	mov.u32 	%r634, %r26;
	@%p43 bra 	$L__BB1_54;
	mov.u32 	%r631, %r31;
	mov.u32 	%r632, %r28;
	mov.u32 	%r633, %r25;
	mov.u32 	%r634, %r37;
	bra.uni 	$L__BB1_54;
$L__BB1_52:
	setp.eq.s32 	%p42, %r5, 2;
	mov.u32 	%r631, %r27;
	mov.u32 	%r632, %r24;
	mov.u32 	%r633, %r36;
	mov.u32 	%r634, %r34;
	@%p42 bra 	$L__BB1_54;
	mov.u32 	%r631, %r23;
	mov.u32 	%r632, %r35;
	mov.u32 	%r633, %r33;
	mov.u32 	%r634, %r30;
$L__BB1_54:
	shl.b32 	%r256, %r631, 3;
	mov.u32 	%r257, _ZZ20argon2id_fill_kernelE9scratch_q;
	add.s32 	%r258, %r257, %r256;
	ld.shared.u64 	%rd173, [%r258];
	shl.b32 	%r259, %r632, 3;
	add.s32 	%r260, %r257, %r259;
	ld.shared.u64 	%rd174, [%r260];
	shl.b32 	%r261, %r633, 3;
	add.s32 	%r262, %r257, %r261;
	ld.shared.u64 	%rd175, [%r262];
	shl.b32 	%r263, %r634, 3;
	add.s32 	%r264, %r257, %r263;
	ld.shared.u64 	%rd176, [%r264];
	add.s64 	%rd177, %rd174, %rd173;
	shl.b64 	%rd178, %rd173, 1;
	and.b64  	%rd179, %rd178, 8589934590;
	and.b64  	%rd180, %rd174, 4294967295;
	mad.lo.s64 	%rd181, %rd179, %rd180, %rd177;
	xor.b64  	%rd182, %rd181, %rd176;
	mov.b64 	{%r265, %r266}, %rd182;
	mov.b64 	%rd183, {%r266, %r265};
	add.s64 	%rd184, %rd183, %rd175;
	shl.b64 	%rd185, %rd175, 1;
	and.b64  	%rd186, %rd185, 8589934590;
	and.b64  	%rd187, %rd183, 4294967295;
	mad.lo.s64 	%rd188, %rd187, %rd186, %rd184;
	xor.b64  	%rd189, %rd188, %rd174;
	mov.b64 	{%r267, %r268}, %rd189;
	shf.l.wrap.b32 	%r269, %r268, %r267, 8;
	shf.l.wrap.b32 	%r270, %r267, %r268, 8;
	mov.b64 	%rd190, {%r270, %r269};
	add.s64 	%rd191, %rd190, %rd181;
	shl.b64 	%rd192, %rd181, 1;
	and.b64  	%rd193, %rd192, 8589934590;
	and.b64  	%rd194, %rd190, 4294967295;
	mad.lo.s64 	%rd195, %rd194, %rd193, %rd191;
	xor.b64  	%rd196, %rd195, %rd183;
	mov.b64 	{%r271, %r272}, %rd196;
	shf.l.wrap.b32 	%r273, %r272, %r271, 16;
	shf.l.wrap.b32 	%r274, %r271, %r272, 16;
	mov.b64 	%rd197, {%r274, %r273};
	add.s64 	%rd198, %rd197, %rd188;
	shl.b64 	%rd199, %rd188, 1;
	and.b64  	%rd200, %rd199, 8589934590;
	and.b64  	%rd201, %rd197, 4294967295;
	mad.lo.s64 	%rd202, %rd201, %rd200, %rd198;
	xor.b64  	%rd203, %rd202, %rd190;
	mov.b64 	{%r275, %r276}, %rd203;
	shf.l.wrap.b32 	%r277, %r275, %r276, 1;
	shf.l.wrap.b32 	%r278, %r276, %r275, 1;
	mov.b64 	%rd204, {%r278, %r277};
	st.shared.u64 	[%r258], %rd195;
	st.shared.u64 	[%r260], %rd204;
	st.shared.u64 	[%r262], %rd202;
	st.shared.u64 	[%r264], %rd197;
	bar.warp.sync 	-1;
	@%p13 bra 	$L__BB1_57;
	mov.u32 	%r635, %r2;
$L__BB1_56:
	shl.b32 	%r279, %r635, 3;
	mov.u32 	%r280, _ZZ20argon2id_fill_kernelE9scratch_q;
	add.s32 	%r281, %r280, %r279;
	ld.shared.u64 	%rd205, [%r281];
	mov.u32 	%r282, _ZZ20argon2id_fill_kernelE9scratch_r;
	add.s32 	%r283, %r282, %r279;
	ld.shared.u64 	%rd206, [%r283];
	xor.b64  	%rd207, %rd206, %rd205;
	mov.u32 	%r284, _ZZ20argon2id_fill_kernelE13address_block;
	add.s32 	%r285, %r284, %r279;
	st.shared.u64 	[%r285], %rd207;
	add.s32 	%r81, %r635, 32;
	setp.lt.u32 	%p45, %r635, 96;
	mov.u32 	%r635, %r81;
	@%p45 bra 	$L__BB1_56;
$L__BB1_57:
	@%p13 bra 	$L__BB1_60;
	mov.u32 	%r636, %r2;
$L__BB1_59:
	shl.b32 	%r286, %r636, 3;
	mov.u32 	%r287, _ZZ20argon2id_fill_kernelE10zero_block;
	add.s32 	%r288, %r287, %r286;
	ld.shared.u64 	%rd208, [%r288];
	mov.u32 	%r289, _ZZ20argon2id_fill_kernelE13address_block;
	add.s32 	%r290, %r289, %r286;
	ld.shared.u64 	%rd209, [%r290];
	xor.b64  	%rd210, %rd209, %rd208;
	mov.u32 	%r291, _ZZ20argon2id_fill_kernelE9scratch_r;
	add.s32 	%r292, %r291, %r286;
	st.shared.u64 	[%r292], %rd210;
	mov.u32 	%r293, _ZZ20argon2id_fill_kernelE9scratch_q;
	add.s32 	%r294, %r293, %r286;
	st.shared.u64 	[%r294], %rd210;
	add.s32 	%r83, %r636, 32;
	setp.lt.u32 	%p47, %r636, 96;
	mov.u32 	%r636, %r83;
	@%p47 bra 	$L__BB1_59;
$L__BB1_60:
	bar.warp.sync 	-1;
	@%p32 bra 	$L__BB1_63;
	setp.eq.s32 	%p50, %r5, 0;
	mov.u32 	%r637, %r21;
	mov.u32 	%r638, %r20;
	mov.u32 	%r639, %r19;
	mov.u32 	%r640, %r6;
	@%p50 bra 	$L__BB1_65;
	mov.u32 	%r637, %r18;
	mov.u32 	%r638, %r17;
	mov.u32 	%r639, %r16;
	mov.u32 	%r640, %r15;
	bra.uni 	$L__BB1_65;
$L__BB1_63:
	setp.eq.s32 	%p49, %r5, 2;
	mov.u32 	%r637, %r14;
	mov.u32 	%r638, %r13;
	mov.u32 	%r639, %r12;
	mov.u32 	%r640, %r11;
	@%p49 bra 	$L__BB1_65;
	mov.u32 	%r637, %r10;
	mov.u32 	%r638, %r9;
	mov.u32 	%r639, %r8;
	mov.u32 	%r640, %r7;
$L__BB1_65:
	shl.b32 	%r295, %r640, 3;
	mov.u32 	%r296, _ZZ20argon2id_fill_kernelE9scratch_q;
	add.s32 	%r297, %r296, %r295;
	ld.shared.u64 	%rd211, [%r297];
	shl.b32 	%r298, %r639, 3;
	add.s32 	%r299, %r296, %r298;
	ld.shared.u64 	%rd212, [%r299];
	shl.b32 	%r300, %r638, 3;
	add.s32 	%r301, %r296, %r300;
	ld.shared.u64 	%rd213, [%r301];
	shl.b32 	%r302, %r637, 3;
	add.s32 	%r303, %r296, %r302;
	ld.shared.u64 	%rd214, [%r303];
	add.s64 	%rd215, %rd212, %rd211;
	shl.b64 	%rd216, %rd211, 1;
	and.b64  	%rd217, %rd216, 8589934590;
	and.b64  	%rd218, %rd212, 4294967295;
	mad.lo.s64 	%rd219, %rd217, %rd218, %rd215;
	xor.b64  	%rd220, %rd219, %rd214;
	mov.b64 	{%r304, %r305}, %rd220;
	mov.b64 	%rd221, {%r305, %r304};
	add.s64 	%rd222, %rd221, %rd213;
	shl.b64 	%rd223, %rd213, 1;
	and.b64  	%rd224, %rd223, 8589934590;
	and.b64  	%rd225, %rd221, 4294967295;
	mad.lo.s64 	%rd226, %rd225, %rd224, %rd222;
	xor.b64  	%rd227, %rd226, %rd212;
	mov.b64 	{%r306, %r307}, %rd227;
	shf.l.wrap.b32 	%r308, %r307, %r306, 8;
	shf.l.wrap.b32 	%r309, %r306, %r307, 8;
	mov.b64 	%rd228, {%r309, %r308};
	add.s64 	%rd229, %rd228, %rd219;
	shl.b64 	%rd230, %rd219, 1;
	and.b64  	%rd231, %rd230, 8589934590;
	and.b64  	%rd232, %rd228, 4294967295;
	mad.lo.s64 	%rd233, %rd232, %rd231, %rd229;
	xor.b64  	%rd234, %rd233, %rd221;
	mov.b64 	{%r310, %r311}, %rd234;
	shf.l.wrap.b32 	%r312, %r311, %r310, 16;
	shf.l.wrap.b32 	%r313, %r310, %r311, 16;
	mov.b64 	%rd235, {%r313, %r312};
	add.s64 	%rd236, %rd235, %rd226;
	shl.b64 	%rd237, %rd226, 1;
	and.b64  	%rd238, %rd237, 8589934590;
	and.b64  	%rd239, %rd235, 4294967295;
	mad.lo.s64 	%rd240, %rd239, %rd238, %rd236;
	xor.b64  	%rd241, %rd240, %rd228;
	mov.b64 	{%r314, %r315}, %rd241;
	shf.l.wrap.b32 	%r316, %r314, %r315, 1;
	shf.l.wrap.b32 	%r317, %r315, %r314, 1;
	mov.b64 	%rd242, {%r317, %r316};
	st.shared.u64 	[%r297], %rd233;
	st.shared.u64 	[%r299], %rd242;
	st.shared.u64 	[%r301], %rd240;
	st.shared.u64 	[%r303], %rd235;
	bar.warp.sync 	-1;
	@%p32 bra 	$L__BB1_68;
	setp.eq.s32 	%p53, %r5, 0;
	mov.u32 	%r641, %r6;
	mov.u32 	%r642, %r16;
	mov.u32 	%r643, %r13;
	mov.u32 	%r644, %r10;
	@%p53 bra 	$L__BB1_70;
	mov.u32 	%r641, %r15;
	mov.u32 	%r642, %r12;
	mov.u32 	%r643, %r9;
	mov.u32 	%r644, %r21;
	bra.uni 	$L__BB1_70;
$L__BB1_68:
	setp.eq.s32 	%p52, %r5, 2;
	mov.u32 	%r641, %r11;
	mov.u32 	%r642, %r8;
	mov.u32 	%r643, %r20;
	mov.u32 	%r644, %r18;
	@%p52 bra 	$L__BB1_70;
	mov.u32 	%r641, %r7;
	mov.u32 	%r642, %r19;
	mov.u32 	%r643, %r17;
	mov.u32 	%r644, %r14;
$L__BB1_70:
	shl.b32 	%r318, %r641, 3;
	mov.u32 	%r319, _ZZ20argon2id_fill_kernelE9scratch_q;
	add.s32 	%r320, %r319, %r318;
	ld.shared.u64 	%rd243, [%r320];
	shl.b32 	%r321, %r642, 3;
	add.s32 	%r322, %r319, %r321;
	ld.shared.u64 	%rd244, [%r322];
	shl.b32 	%r323, %r643, 3;
	add.s32 	%r324, %r319, %r323;
	ld.shared.u64 	%rd245, [%r324];
	shl.b32 	%r325, %r644, 3;
	add.s32 	%r326, %r319, %r325;
	ld.shared.u64 	%rd246, [%r326];
	add.s64 	%rd247, %rd244, %rd243;
	shl.b64 	%rd248, %rd243, 1;
	and.b64  	%rd249, %rd248, 8589934590;
	and.b64  	%rd250, %rd244, 4294967295;
	mad.lo.s64 	%rd251, %rd249, %rd250, %rd247;
	xor.b64  	%rd252, %rd251, %rd246;
	mov.b64 	{%r327, %r328}, %rd252;
	mov.b64 	%rd253, {%r328, %r327};
	add.s64 	%rd254, %rd253, %rd245;
	shl.b64 	%rd255, %rd245, 1;
	and.b64  	%rd256, %rd255, 8589934590;
	and.b64  	%rd257, %rd253, 4294967295;
	mad.lo.s64 	%rd258, %rd257, %rd256, %rd254;
	xor.b64  	%rd259, %rd258, %rd244;
	mov.b64 	{%r329, %r330}, %rd259;
	shf.l.wrap.b32 	%r331, %r330, %r329, 8;
	shf.l.wrap.b32 	%r332, %r329, %r330, 8;
	mov.b64 	%rd260, {%r332, %r331};
	add.s64 	%rd261, %rd260, %rd251;
	shl.b64 	%rd262, %rd251, 1;
	and.b64  	%rd263, %rd262, 8589934590;
	and.b64  	%rd264, %rd260, 4294967295;
	mad.lo.s64 	%rd265, %rd264, %rd263, %rd261;
	xor.b64  	%rd266, %rd265, %rd253;
	mov.b64 	{%r333, %r334}, %rd266;
	shf.l.wrap.b32 	%r335, %r334, %r333, 16;
	shf.l.wrap.b32 	%r336, %r333, %r334, 16;
	mov.b64 	%rd267, {%r336, %r335};
	add.s64 	%rd268, %rd267, %rd258;
	shl.b64 	%rd269, %rd258, 1;
	and.b64  	%rd270, %rd269, 8589934590;
	and.b64  	%rd271, %rd267, 4294967295;
	mad.lo.s64 	%rd272, %rd271, %rd270, %rd268;
	xor.b64  	%rd273, %rd272, %rd260;
	mov.b64 	{%r337, %r338}, %rd273;
	shf.l.wrap.b32 	%r339, %r337, %r338, 1;
	shf.l.wrap.b32 	%r340, %r338, %r337, 1;
	mov.b64 	%rd274, {%r340, %r339};
	st.shared.u64 	[%r320], %rd265;
	st.shared.u64 	[%r322], %rd274;
	st.shared.u64 	[%r324], %rd272;
	st.shared.u64 	[%r326], %rd267;
	bar.warp.sync 	-1;
	@%p32 bra 	$L__BB1_73;
	setp.eq.s32 	%p56, %r5, 0;
	mov.u32 	%r645, %r22;
	mov.u32 	%r646, %r35;
	mov.u32 	%r647, %r36;
	mov.u32 	%r648, %r37;
	@%p56 bra 	$L__BB1_75;
	mov.u32 	%r645, %r31;
	mov.u32 	%r646, %r32;
	mov.u32 	%r647, %r33;
	mov.u32 	%r648, %r34;
	bra.uni 	$L__BB1_75;
$L__BB1_73:
	setp.eq.s32 	%p55, %r5, 2;
	mov.u32 	%r645, %r27;
	mov.u32 	%r646, %r28;
	mov.u32 	%r647, %r29;
	mov.u32 	%r648, %r30;
	@%p55 bra 	$L__BB1_75;
	mov.u32 	%r645, %r23;
	mov.u32 	%r646, %r24;
	mov.u32 	%r647, %r25;
	mov.u32 	%r648, %r26;
$L__BB1_75:
	shl.b32 	%r341, %r645, 3;
	mov.u32 	%r342, _ZZ20argon2id_fill_kernelE9scratch_q;
	add.s32 	%r343, %r342, %r341;
	ld.shared.u64 	%rd275, [%r343];
	shl.b32 	%r344, %r646, 3;
	add.s32 	%r345, %r342, %r344;
	ld.shared.u64 	%rd276, [%r345];
	shl.b32 	%r346, %r647, 3;
	add.s32 	%r347, %r342, %r346;
	ld.shared.u64 	%rd277, [%r347];
	shl.b32 	%r348, %r648, 3;
	add.s32 	%r349, %r342, %r348;
	ld.shared.u64 	%rd278, [%r349];
	add.s64 	%rd279, %rd276, %rd275;
	shl.b64 	%rd280, %rd275, 1;
	and.b64  	%rd281, %rd280, 8589934590;
	and.b64  	%rd282, %rd276, 4294967295;
	mad.lo.s64 	%rd283, %rd281, %rd282, %rd279;
	xor.b64  	%rd284, %rd283, %rd278;
	mov.b64 	{%r350, %r351}, %rd284;
	mov.b64 	%rd285, {%r351, %r350};
	add.s64 	%rd286, %rd285, %rd277;
	shl.b64 	%rd287, %rd277, 1;
	and.b64  	%rd288, %rd287, 8589934590;
	and.b64  	%rd289, %rd285, 4294967295;
	mad.lo.s64 	%rd290, %rd289, %rd288, %rd286;
	xor.b64  	%rd291, %rd290, %rd276;
	mov.b64 	{%r352, %r353}, %rd291;
	shf.l.wrap.b32 	%r354, %r353, %r352, 8;
	shf.l.wrap.b32 	%r355, %r352, %r353, 8;
	mov.b64 	%rd292, {%r355, %r354};
	add.s64 	%rd293, %rd292, %rd283;
	shl.b64 	%rd294, %rd283, 1;
	and.b64  	%rd295, %rd294, 8589934590;
	and.b64  	%rd296, %rd292, 4294967295;
	mad.lo.s64 	%rd297, %rd296, %rd295, %rd293;
	xor.b64  	%rd298, %rd297, %rd285;
	mov.b64 	{%r356, %r357}, %rd298;
	shf.l.wrap.b32 	%r358, %r357, %r356, 16;
	shf.l.wrap.b32 	%r359, %r356, %r357, 16;
	mov.b64 	%rd299, {%r359, %r358};
	add.s64 	%rd300, %rd299, %rd290;
	shl.b64 	%rd301, %rd290, 1;
	and.b64  	%rd302, %rd301, 8589934590;
	and.b64  	%rd303, %rd299, 4294967295;
	mad.lo.s64 	%rd304, %rd303, %rd302, %rd300;
	xor.b64  	%rd305, %rd304, %rd292;
	mov.b64 	{%r360, %r361}, %rd305;
	shf.l.wrap.b32 	%r362, %r360, %r361, 1;
	shf.l.wrap.b32 	%r363, %r361, %r360, 1;
	mov.b64 	%rd306, {%r363, %r362};
	st.shared.u64 	[%r343], %rd297;
	st.shared.u64 	[%r345], %rd306;
	st.shared.u64 	[%r347], %rd304;
	st.shared.u64 	[%r349], %rd299;
	bar.warp.sync 	-1;
	@%p32 bra 	$L__BB1_78;
	setp.eq.s32 	%p59, %r5, 0;
	mov.u32 	%r649, %r22;
	mov.u32 	%r650, %r32;
	mov.u32 	%r651, %r29;
	mov.u32 	%r652, %r26;
	@%p59 bra 	$L__BB1_80;
	mov.u32 	%r649, %r31;
	mov.u32 	%r650, %r28;
	mov.u32 	%r651, %r25;
	mov.u32 	%r652, %r37;
	bra.uni 	$L__BB1_80;
$L__BB1_78:
	setp.eq.s32 	%p58, %r5, 2;
	mov.u32 	%r649, %r27;
	mov.u32 	%r650, %r24;
	mov.u32 	%r651, %r36;
	mov.u32 	%r652, %r34;
	@%p58 bra 	$L__BB1_80;
	mov.u32 	%r649, %r23;
	mov.u32 	%r650, %r35;
	mov.u32 	%r651, %r33;
	mov.u32 	%r652, %r30;
$L__BB1_80:
	shl.b32 	%r364, %r649, 3;
	mov.u32 	%r365, _ZZ20argon2id_fill_kernelE9scratch_q;
	add.s32 	%r366, %r365, %r364;
	ld.shared.u64 	%rd307, [%r366];
	shl.b32 	%r367, %r650, 3;
	add.s32 	%r368, %r365, %r367;
	ld.shared.u64 	%rd308, [%r368];
	shl.b32 	%r369, %r651, 3;
	add.s32 	%r370, %r365, %r369;
	ld.shared.u64 	%rd309, [%r370];
	shl.b32 	%r371, %r652, 3;
	add.s32 	%r372, %r365, %r371;
	ld.shared.u64 	%rd310, [%r372];
	add.s64 	%rd311, %rd308, %rd307;
	shl.b64 	%rd312, %rd307, 1;
	and.b64  	%rd313, %rd312, 8589934590;
	and.b64  	%rd314, %rd308, 4294967295;
	mad.lo.s64 	%rd315, %rd313, %rd314, %rd311;
	xor.b64  	%rd316, %rd315, %rd310;
	mov.b64 	{%r373, %r374}, %rd316;
	mov.b64 	%rd317, {%r374, %r373};
	add.s64 	%rd318, %rd317, %rd309;
	shl.b64 	%rd319, %rd309, 1;
	and.b64  	%rd320, %rd319, 8589934590;
	and.b64  	%rd321, %rd317, 4294967295;
	mad.lo.s64 	%rd322, %rd321, %rd320, %rd318;
	xor.b64  	%rd323, %rd322, %rd308;
	mov.b64 	{%r375, %r376}, %rd323;
	shf.l.wrap.b32 	%r377, %r376, %r375, 8;
	shf.l.wrap.b32 	%r378, %r375, %r376, 8;
	mov.b64 	%rd324, {%r378, %r377};
	add.s64 	%rd325, %rd324, %rd315;
	shl.b64 	%rd326, %rd315, 1;
	and.b64  	%rd327, %rd326, 8589934590;
	and.b64  	%rd328, %rd324, 4294967295;
	mad.lo.s64 	%rd329, %rd328, %rd327, %rd325;
	xor.b64  	%rd330, %rd329, %rd317;
	mov.b64 	{%r379, %r380}, %rd330;
	shf.l.wrap.b32 	%r381, %r380, %r379, 16;
	shf.l.wrap.b32 	%r382, %r379, %r380, 16;
	mov.b64 	%rd331, {%r382, %r381};
	add.s64 	%rd332, %rd331, %rd322;
	shl.b64 	%rd333, %rd322, 1;
	and.b64  	%rd334, %rd333, 8589934590;
	and.b64  	%rd335, %rd331, 4294967295;
	mad.lo.s64 	%rd336, %rd335, %rd334, %rd332;
	xor.b64  	%rd337, %rd336, %rd324;
	mov.b64 	{%r383, %r384}, %rd337;
	shf.l.wrap.b32 	%r385, %r383, %r384, 1;
	shf.l.wrap.b32 	%r386, %r384, %r383, 1;
	mov.b64 	%rd338, {%r386, %r385};
	st.shared.u64 	[%r366], %rd329;
	st.shared.u64 	[%r368], %rd338;
	st.shared.u64 	[%r370], %rd336;
	st.shared.u64 	[%r372], %rd331;
	bar.warp.sync 	-1;
	@%p13 bra 	$L__BB1_83;
	mov.u32 	%r653, %r2;
$L__BB1_82:
	shl.b32 	%r387, %r653, 3;
	mov.u32 	%r388, _ZZ20argon2id_fill_kernelE9scratch_q;
	add.s32 	%r389, %r388, %r387;
	ld.shared.u64 	%rd339, [%r389];
	mov.u32 	%r390, _ZZ20argon2id_fill_kernelE9scratch_r;
	add.s32 	%r391, %r390, %r387;
	ld.shared.u64 	%rd340, [%r391];
	xor.b64  	%rd341, %rd340, %rd339;
	mov.u32 	%r392, _ZZ20argon2id_fill_kernelE13address_block;
	add.s32 	%r393, %r392, %r387;
	st.shared.u64 	[%r393], %rd341;
	add.s32 	%r101, %r653, 32;
	setp.lt.u32 	%p61, %r653, 96;
	mov.u32 	%r653, %r101;
	@%p61 bra 	$L__BB1_82;
$L__BB1_83:
	bar.warp.sync 	-1;
	shl.b32 	%r394, %r61, 3;
	mov.u32 	%r395, _ZZ20argon2id_fill_kernelE13address_block;
	add.s32 	%r396, %r395, %r394;
	ld.shared.u32 	%rd657, [%r396];
	bra.uni 	$L__BB1_85;
$L__BB1_84:
	mul.wide.u32 	%rd70, %r59, 1024;
	add.s64 	%rd71, %rd4, %rd70;
	ld.global.u32 	%rd657, [%rd71];
$L__BB1_85:
	@%p25 bra 	$L__BB1_89;
	setp.ne.s32 	%p63, %r613, 0;
	@%p63 bra 	$L__BB1_88;
	add.s32 	%r397, %r615, -1;
	cvt.u64.u32 	%rd658, %r397;
	bra.uni 	$L__BB1_90;
$L__BB1_88:
	cvt.u64.u32 	%rd343, %r615;
	add.s64 	%rd658, %rd18, %rd343;
	bra.uni 	$L__BB1_90;
$L__BB1_89:
	cvt.u64.u32 	%rd342, %r615;
	add.s64 	%rd658, %rd6, %rd342;
$L__BB1_90:
	mul.lo.s64 	%rd344, %rd657, %rd657;
	shr.u64 	%rd345, %rd344, 32;
	mul.lo.s64 	%rd346, %rd658, %rd345;
	shr.u64 	%rd347, %rd346, 32;
	not.b64 	%rd348, %rd347;
	add.s64 	%rd349, %rd658, %rd19;
	add.s64 	%rd27, %rd349, %rd348;
	and.b64  	%rd350, %rd27, -4294967296;
	setp.ne.s64 	%p64, %rd350, 0;
	@%p64 bra 	$L__BB1_92;
	cvt.u32.u64 	%r398, %rd2;
	cvt.u32.u64 	%r399, %rd27;
	rem.u32 	%r400, %r399, %r398;
	cvt.u64.u32 	%rd659, %r400;
	bra.uni 	$L__BB1_93;
$L__BB1_92:
	rem.u64 	%rd659, %rd27, %rd2;
$L__BB1_93:
	mul.wide.u32 	%rd31, %r617, 128;
	mul.wide.u32 	%rd32, %r59, 128;
	shl.b64 	%rd33, %rd659, 7;
	@%p25 bra 	$L__BB1_120;
	@%p13 bra 	$L__BB1_97;
	mov.u32 	%r654, %r2;
$L__BB1_96:
	cvt.u64.u32 	%rd498, %r654;
	add.s64 	%rd499, %rd32, %rd498;
	shl.b64 	%rd500, %rd499, 3;
	add.s64 	%rd501, %rd4, %rd500;
	ld.global.u64 	%rd502, [%rd501];
	add.s64 	%rd503, %rd33, %rd498;
	shl.b64 	%rd504, %rd503, 3;
	add.s64 	%rd505, %rd4, %rd504;
	ld.global.u64 	%rd506, [%rd505];
	xor.b64  	%rd507, %rd506, %rd502;
	shl.b32 	%r503, %r654, 3;
	mov.u32 	%r504, _ZZ20argon2id_fill_kernelE9scratch_r;
	add.s32 	%r505, %r504, %r503;
	st.shared.u64 	[%r505], %rd507;
	mov.u32 	%r506, _ZZ20argon2id_fill_kernelE9scratch_q;
	add.s32 	%r507, %r506, %r503;
	st.shared.u64 	[%r507], %rd507;
	add.s32 	%r103, %r654, 32;
	setp.lt.u32 	%p83, %r654, 96;
	mov.u32 	%r654, %r103;
	@%p83 bra 	$L__BB1_96;
$L__BB1_97:
	bar.warp.sync 	-1;
	setp.gt.s32 	%p84, %r5, 1;
	@%p84 bra 	$L__BB1_100;
	setp.eq.s32 	%p86, %r5, 0;
	mov.u32 	%r655, %r21;
	mov.u32 	%r656, %r20;
	mov.u32 	%r657, %r19;
	mov.u32 	%r658, %r6;
	@%p86 bra 	$L__BB1_102;
	mov.u32 	%r655, %r18;
	mov.u32 	%r656, %r17;
	mov.u32 	%r657, %r16;
	mov.u32 	%r658, %r15;
	bra.uni 	$L__BB1_102;
$L__BB1_100:
	setp.eq.s32 	%p85, %r5, 2;
	mov.u32 	%r655, %r14;
	mov.u32 	%r656, %r13;
	mov.u32 	%r657, %r12;
	mov.u32 	%r658, %r11;
	@%p85 bra 	$L__BB1_102;
	mov.u32 	%r655, %r10;
	mov.u32 	%r656, %r9;
	mov.u32 	%r657, %r8;
	mov.u32 	%r658, %r7;
$L__BB1_102:
	shl.b32 	%r508, %r658, 3;
	mov.u32 	%r509, _ZZ20argon2id_fill_kernelE9scratch_q;
	add.s32 	%r510, %r509, %r508;
	ld.shared.u64 	%rd508, [%r510];
	shl.b32 	%r511, %r657, 3;
	add.s32 	%r512, %r509, %r511;
	ld.shared.u64 	%rd509, [%r512];
	shl.b32 	%r513, %r656, 3;
	add.s32 	%r514, %r509, %r513;
	ld.shared.u64 	%rd510, [%r514];
	shl.b32 	%r515, %r655, 3;
	add.s32 	%r516, %r509, %r515;
	ld.shared.u64 	%rd511, [%r516];
	add.s64 	%rd512, %rd509, %rd508;
	shl.b64 	%rd513, %rd508, 1;
	and.b64  	%rd514, %rd513, 8589934590;
	and.b64  	%rd515, %rd509, 4294967295;
	mad.lo.s64 	%rd516, %rd514, %rd515, %rd512;
	xor.b64  	%rd517, %rd516, %rd511;
	mov.b64 	{%r517, %r518}, %rd517;
	mov.b64 	%rd518, {%r518, %r517};
	add.s64 	%rd519, %rd518, %rd510;
	shl.b64 	%rd520, %rd510, 1;
	and.b64  	%rd521, %rd520, 8589934590;
	and.b64  	%rd522, %rd518, 4294967295;
	mad.lo.s64 	%rd523, %rd522, %rd521, %rd519;
	xor.b64  	%rd524, %rd523, %rd509;
	mov.b64 	{%r519, %r520}, %rd524;
	shf.l.wrap.b32 	%r521, %r520, %r519, 8;
	shf.l.wrap.b32 	%r522, %r519, %r520, 8;
	mov.b64 	%rd525, {%r522, %r521};
	add.s64 	%rd526, %rd525, %rd516;
	shl.b64 	%rd527, %rd516, 1;
	and.b64  	%rd528, %rd527, 8589934590;
	and.b64  	%rd529, %rd525, 4294967295;
	mad.lo.s64 	%rd530, %rd529, %rd528, %rd526;
	xor.b64  	%rd531, %rd530, %rd518;
	mov.b64 	{%r523, %r524}, %rd531;
	shf.l.wrap.b32 	%r525, %r524, %r523, 16;
	shf.l.wrap.b32 	%r526, %r523, %r524, 16;
	mov.b64 	%rd532, {%r526, %r525};
	add.s64 	%rd533, %rd532, %rd523;
	shl.b64 	%rd534, %rd523, 1;
	and.b64  	%rd535, %rd534, 8589934590;
	and.b64  	%rd536, %rd532, 4294967295;
	mad.lo.s64 	%rd537, %rd536, %rd535, %rd533;
	xor.b64  	%rd538, %rd537, %rd525;
	mov.b64 	{%r527, %r528}, %rd538;
	shf.l.wrap.b32 	%r529, %r527, %r528, 1;
	shf.l.wrap.b32 	%r530, %r528, %r527, 1;
	mov.b64 	%rd539, {%r530, %r529};
	st.shared.u64 	[%r510], %rd530;
	st.shared.u64 	[%r512], %rd539;
	st.shared.u64 	[%r514], %rd537;
	st.shared.u64 	[%r516], %rd532;
	bar.warp.sync 	-1;
	@%p84 bra 	$L__BB1_105;
	setp.eq.s32 	%p89, %r5, 0;
	mov.u32 	%r659, %r6;
	mov.u32 	%r660, %r16;
	mov.u32 	%r661, %r13;
	mov.u32 	%r662, %r10;
	@%p89 bra 	$L__BB1_107;
	mov.u32 	%r659, %r15;
	mov.u32 	%r660, %r12;
	mov.u32 	%r661, %r9;
	mov.u32 	%r662, %r21;
	bra.uni 	$L__BB1_107;
$L__BB1_105:
	setp.eq.s32 	%p88, %r5, 2;
	mov.u32 	%r659, %r11;
	mov.u32 	%r660, %r8;
	mov.u32 	%r661, %r20;
	mov.u32 	%r662, %r18;
	@%p88 bra 	$L__BB1_107;
	mov.u32 	%r659, %r7;
	mov.u32 	%r660, %r19;
	mov.u32 	%r661, %r17;
	mov.u32 	%r662, %r14;
$L__BB1_107:
	shl.b32 	%r531, %r659, 3;
	mov.u32 	%r532, _ZZ20argon2id_fill_kernelE9scratch_q;
	add.s32 	%r533, %r532, %r531;
	ld.shared.u64 	%rd540, [%r533];
	shl.b32 	%r534, %r660, 3;
	add.s32 	%r535, %r532, %r534;
	ld.shared.u64 	%rd541, [%r535];
	shl.b32 	%r536, %r661, 3;
	add.s32 	%r537, %r532, %r536;
	ld.shared.u64 	%rd542, [%r537];
	shl.b32 	%r538, %r662, 3;
	add.s32 	%r539, %r532, %r538;
	ld.shared.u64 	%rd543, [%r539];
	add.s64 	%rd544, %rd541, %rd540;
	shl.b64 	%rd545, %rd540, 1;
	and.b64  	%rd546, %rd545, 8589934590;
	and.b64  	%rd547, %rd541, 4294967295;
	mad.lo.s64 	%rd548, %rd546, %rd547, %rd544;
	xor.b64  	%rd549, %rd548, %rd543;
	mov.b64 	{%r540, %r541}, %rd549;
	mov.b64 	%rd550, {%r541, %r540};
	add.s64 	%rd551, %rd550, %rd542;
	shl.b64 	%rd552, %rd542, 1;
	and.b64  	%rd553, %rd552, 8589934590;
	and.b64  	%rd554, %rd550, 4294967295;
	mad.lo.s64 	%rd555, %rd554, %rd553, %rd551;
	xor.b64  	%rd556, %rd555, %rd541;
	mov.b64 	{%r542, %r543}, %rd556;
	shf.l.wrap.b32 	%r544, %r543, %r542, 8;
	shf.l.wrap.b32 	%r545, %r542, %r543, 8;
	mov.b64 	%rd557, {%r545, %r544};
	add.s64 	%rd558, %rd557, %rd548;
	shl.b64 	%rd559, %rd548, 1;
	and.b64  	%rd560, %rd559, 8589934590;
	and.b64  	%rd561, %rd557, 4294967295;
	mad.lo.s64 	%rd562, %rd561, %rd560, %rd558;
	xor.b64  	%rd563, %rd562, %rd550;
	mov.b64 	{%r546, %r547}, %rd563;
	shf.l.wrap.b32 	%r548, %r547, %r546, 16;
	shf.l.wrap.b32 	%r549, %r546, %r547, 16;
	mov.b64 	%rd564, {%r549, %r548};
	add.s64 	%rd565, %rd564, %rd555;
	shl.b64 	%rd566, %rd555, 1;
	and.b64  	%rd567, %rd566, 8589934590;
	and.b64  	%rd568, %rd564, 4294967295;
	mad.lo.s64 	%rd569, %rd568, %rd567, %rd565;
	xor.b64  	%rd570, %rd569, %rd557;
	mov.b64 	{%r550, %r551}, %rd570;
	shf.l.wrap.b32 	%r552, %r550, %r551, 1;
	shf.l.wrap.b32 	%r553, %r551, %r550, 1;
	mov.b64 	%rd571, {%r553, %r552};
	st.shared.u64 	[%r533], %rd562;
	st.shared.u64 	[%r535], %rd571;
	st.shared.u64 	[%r537], %rd569;
	st.shared.u64 	[%r539], %rd564;
	bar.warp.sync 	-1;
	@%p84 bra 	$L__BB1_110;
	setp.eq.s32 	%p92, %r5, 0;
	mov.u32 	%r663, %r22;
	mov.u32 	%r664, %r35;
	mov.u32 	%r665, %r36;
	mov.u32 	%r666, %r37;
	@%p92 bra 	$L__BB1_112;
	mov.u32 	%r663, %r31;
	mov.u32 	%r664, %r32;
	mov.u32 	%r665, %r33;
	mov.u32 	%r666, %r34;
	bra.uni 	$L__BB1_112;
$L__BB1_110:
	setp.eq.s32 	%p91, %r5, 2;
	mov.u32 	%r663, %r27;
	mov.u32 	%r664, %r28;
	mov.u32 	%r665, %r29;
	mov.u32 	%r666, %r30;
	@%p91 bra 	$L__BB1_112;
	mov.u32 	%r663, %r23;
	mov.u32 	%r664, %r24;
	mov.u32 	%r665, %r25;
	mov.u32 	%r666, %r26;
$L__BB1_112:
	shl.b32 	%r554, %r663, 3;
	mov.u32 	%r555, _ZZ20argon2id_fill_kernelE9scratch_q;
	add.s32 	%r556, %r555, %r554;
	ld.shared.u64 	%rd572, [%r556];
	shl.b32 	%r557, %r664, 3;
	add.s32 	%r558, %r555, %r557;
	ld.shared.u64 	%rd573, [%r558];
	shl.b32 	%r559, %r665, 3;
	add.s32 	%r560, %r555, %r559;
	ld.shared.u64 	%rd574, [%r560];
	shl.b32 	%r561, %r666, 3;
	add.s32 	%r562, %r555, %r561;
	ld.shared.u64 	%rd575, [%r562];
	add.s64 	%rd576, %rd573, %rd572;
	shl.b64 	%rd577, %rd572, 1;
	and.b64  	%rd578, %rd577, 8589934590;
	and.b64  	%rd579, %rd573, 4294967295;
	mad.lo.s64 	%rd580, %rd578, %rd579, %rd576;
	xor.b64  	%rd581, %rd580, %rd575;
	mov.b64 	{%r563, %r564}, %rd581;
	mov.b64 	%rd582, {%r564, %r563};
	add.s64 	%rd583, %rd582, %rd574;
	shl.b64 	%rd584, %rd574, 1;
	and.b64  	%rd585, %rd584, 8589934590;
	and.b64  	%rd586, %rd582, 4294967295;
	mad.lo.s64 	%rd587, %rd586, %rd585, %rd583;
	xor.b64  	%rd588, %rd587, %rd573;
	mov.b64 	{%r565, %r566}, %rd588;
	shf.l.wrap.b32 	%r567, %r566, %r565, 8;
	shf.l.wrap.b32 	%r568, %r565, %r566, 8;
	mov.b64 	%rd589, {%r568, %r567};
	add.s64 	%rd590, %rd589, %rd580;
	shl.b64 	%rd591, %rd580, 1;
	and.b64  	%rd592, %rd591, 8589934590;
	and.b64  	%rd593, %rd589, 4294967295;
	mad.lo.s64 	%rd594, %rd593, %rd592, %rd590;
	xor.b64  	%rd595, %rd594, %rd582;
	mov.b64 	{%r569, %r570}, %rd595;
	shf.l.wrap.b32 	%r571, %r570, %r569, 16;
	shf.l.wrap.b32 	%r572, %r569, %r570, 16;
	mov.b64 	%rd596, {%r572, %r571};
	add.s64 	%rd597, %rd596, %rd587;
	shl.b64 	%rd598, %rd587, 1;
	and.b64  	%rd599, %rd598, 8589934590;
	and.b64  	%rd600, %rd596, 4294967295;
	mad.lo.s64 	%rd601, %rd600, %rd599, %rd597;
	xor.b64  	%rd602, %rd601, %rd589;
	mov.b64 	{%r573, %r574}, %rd602;
	shf.l.wrap.b32 	%r575, %r573, %r574, 1;
	shf.l.wrap.b32 	%r576, %r574, %r573, 1;
	mov.b64 	%rd603, {%r576, %r575};
	st.shared.u64 	[%r556], %rd594;
	st.shared.u64 	[%r558], %rd603;
	st.shared.u64 	[%r560], %rd601;
	st.shared.u64 	[%r562], %rd596;
	bar.warp.sync 	-1;
	@%p84 bra 	$L__BB1_115;
	setp.eq.s32 	%p95, %r5, 0;
	mov.u32 	%r667, %r22;
	mov.u32 	%r668, %r32;
	mov.u32 	%r669, %r29;
	mov.u32 	%r670, %r26;
	@%p95 bra 	$L__BB1_117;
	mov.u32 	%r667, %r31;
	mov.u32 	%r668, %r28;
	mov.u32 	%r669, %r25;
	mov.u32 	%r670, %r37;
	bra.uni 	$L__BB1_117;
$L__BB1_115:
	setp.eq.s32 	%p94, %r5, 2;
	mov.u32 	%r667, %r27;
	mov.u32 	%r668, %r24;
	mov.u32 	%r669, %r36;
	mov.u32 	%r670, %r34;
	@%p94 bra 	$L__BB1_117;
	mov.u32 	%r667, %r23;
	mov.u32 	%r668, %r35;
	mov.u32 	%r669, %r33;
	mov.u32 	%r670, %r30;
$L__BB1_117:
	shl.b32 	%r577, %r667, 3;
	mov.u32 	%r578, _ZZ20argon2id_fill_kernelE9scratch_q;
	add.s32 	%r579, %r578, %r577;
	ld.shared.u64 	%rd604, [%r579];
	shl.b32 	%r580, %r668, 3;
	add.s32 	%r581, %r578, %r580;
	ld.shared.u64 	%rd605, [%r581];
	shl.b32 	%r582, %r669, 3;
	add.s32 	%r583, %r578, %r582;
	ld.shared.u64 	%rd606, [%r583];
	shl.b32 	%r584, %r670, 3;
	add.s32 	%r585, %r578, %r584;
	ld.shared.u64 	%rd607, [%r585];
	add.s64 	%rd608, %rd605, %rd604;
	shl.b64 	%rd609, %rd604, 1;
	and.b64  	%rd610, %rd609, 8589934590;
	and.b64  	%rd611, %rd605, 4294967295;
	mad.lo.s64 	%rd612, %rd610, %rd611, %rd608;
	xor.b64  	%rd613, %rd612, %rd607;
	mov.b64 	{%r586, %r587}, %rd613;
	mov.b64 	%rd614, {%r587, %r586};
	add.s64 	%rd615, %rd614, %rd606;
	shl.b64 	%rd616, %rd606, 1;
	and.b64  	%rd617, %rd616, 8589934590;
	and.b64  	%rd618, %rd614, 4294967295;
	mad.lo.s64 	%rd619, %rd618, %rd617, %rd615;
	xor.b64  	%rd620, %rd619, %rd605;
	mov.b64 	{%r588, %r589}, %rd620;
	shf.l.wrap.b32 	%r590, %r589, %r588, 8;
	shf.l.wrap.b32 	%r591, %r588, %r589, 8;
	mov.b64 	%rd621, {%r591, %r590};
	add.s64 	%rd622, %rd621, %rd612;
	shl.b64 	%rd623, %rd612, 1;
	and.b64  	%rd624, %rd623, 8589934590;
	and.b64  	%rd625, %rd621, 4294967295;
	mad.lo.s64 	%rd626, %rd625, %rd624, %rd622;
	xor.b64  	%rd627, %rd626, %rd614;
	mov.b64 	{%r592, %r593}, %rd627;
	shf.l.wrap.b32 	%r594, %r593, %r592, 16;
	shf.l.wrap.b32 	%r595, %r592, %r593, 16;
	mov.b64 	%rd628, {%r595, %r594};
	add.s64 	%rd629, %rd628, %rd619;
	shl.b64 	%rd630, %rd619, 1;
	and.b64  	%rd631, %rd630, 8589934590;
	and.b64  	%rd632, %rd628, 4294967295;
	mad.lo.s64 	%rd633, %rd632, %rd631, %rd629;
	xor.b64  	%rd634, %rd633, %rd621;
	mov.b64 	{%r596, %r597}, %rd634;
	shf.l.wrap.b32 	%r598, %r596, %r597, 1;
	shf.l.wrap.b32 	%r599, %r597, %r596, 1;
	mov.b64 	%rd635, {%r599, %r598};
	st.shared.u64 	[%r579], %rd626;
	st.shared.u64 	[%r581], %rd635;
	st.shared.u64 	[%r583], %rd633;
	st.shared.u64 	[%r585], %rd628;
	bar.warp.sync 	-1;
	@%p13 bra 	$L__BB1_146;
	mov.u32 	%r671, %r2;
$L__BB1_119:
	shl.b32 	%r600, %r671, 3;
	mov.u32 	%r601, _ZZ20argon2id_fill_kernelE9scratch_q;
	add.s32 	%r602, %r601, %r600;
	ld.shared.u64 	%rd636, [%r602];
	mov.u32 	%r603, _ZZ20argon2id_fill_kernelE9scratch_r;
	add.s32 	%r604, %r603, %r600;
	ld.shared.u64 	%rd637, [%r604];
	xor.b64  	%rd638, %rd637, %rd636;
	cvt.u64.u32 	%rd639, %r671;
	add.s64 	%rd640, %rd31, %rd639;
	shl.b64 	%rd641, %rd640, 3;
	add.s64 	%rd642, %rd4, %rd641;
	st.global.u64 	[%rd642], %rd638;
	add.s32 	%r121, %r671, 32;
	setp.lt.u32 	%p97, %r671, 96;
	mov.u32 	%r671, %r121;
	@%p97 bra 	$L__BB1_119;
	bra.uni 	$L__BB1_146;
$L__BB1_120:
	@%p13 bra 	$L__BB1_123;
	mov.u32 	%r672, %r2;
$L__BB1_122:
	cvt.u64.u32 	%rd351, %r672;
	add.s64 	%rd352, %rd32, %rd351;
	shl.b64 	%rd353, %rd352, 3;
	add.s64 	%rd354, %rd4, %rd353;
	ld.global.u64 	%rd355, [%rd354];
	add.s64 	%rd356, %rd33, %rd351;
	shl.b64 	%rd357, %rd356, 3;
	add.s64 	%rd358, %rd4, %rd357;
	ld.global.u64 	%rd359, [%rd358];
	xor.b64  	%rd360, %rd359, %rd355;
	shl.b32 	%r401, %r672, 3;
	mov.u32 	%r402, _ZZ20argon2id_fill_kernelE9scratch_r;
	add.s32 	%r403, %r402, %r401;
	st.shared.u64 	[%r403], %rd360;
	mov.u32 	%r404, _ZZ20argon2id_fill_kernelE9scratch_q;
	add.s32 	%r405, %r404, %r401;
	st.shared.u64 	[%r405], %rd360;
	add.s32 	%r123, %r672, 32;
	setp.lt.u32 	%p67, %r672, 96;
	mov.u32 	%r672, %r123;
	@%p67 bra 	$L__BB1_122;
$L__BB1_123:
	bar.warp.sync 	-1;
	setp.gt.s32 	%p68, %r5, 1;
	@%p68 bra 	$L__BB1_126;
	setp.eq.s32 	%p70, %r5, 0;
	mov.u32 	%r673, %r21;
	mov.u32 	%r674, %r20;
	mov.u32 	%r675, %r19;
	mov.u32 	%r676, %r6;
	@%p70 bra 	$L__BB1_128;
	mov.u32 	%r673, %r18;
	mov.u32 	%r674, %r17;
	mov.u32 	%r675, %r16;
	mov.u32 	%r676, %r15;
	bra.uni 	$L__BB1_128;
$L__BB1_126:
	setp.eq.s32 	%p69, %r5, 2;
	mov.u32 	%r673, %r14;
	mov.u32 	%r674, %r13;
	mov.u32 	%r675, %r12;
	mov.u32 	%r676, %r11;
	@%p69 bra 	$L__BB1_128;
	mov.u32 	%r673, %r10;
	mov.u32 	%r674, %r9;
	mov.u32 	%r675, %r8;
	mov.u32 	%r676, %r7;
$L__BB1_128:
	shl.b32 	%r406, %r676, 3;
	mov.u32 	%r407, _ZZ20argon2id_fill_kernelE9scratch_q;
	add.s32 	%r408, %r407, %r406;
	ld.shared.u64 	%rd361, [%r408];
	shl.b32 	%r409, %r675, 3;
	add.s32 	%r410, %r407, %r409;
	ld.shared.u64 	%rd362, [%r410];
	shl.b32 	%r411, %r674, 3;
	add.s32 	%r412, %r407, %r411;
	ld.shared.u64 	%rd363, [%r412];
	shl.b32 	%r413, %r673, 3;
	add.s32 	%r414, %r407, %r413;
	ld.shared.u64 	%rd364, [%r414];
	add.s64 	%rd365, %rd362, %rd361;
	shl.b64 	%rd366, %rd361, 1;
	and.b64  	%rd367, %rd366, 8589934590;
	and.b64  	%rd368, %rd362, 4294967295;
	mad.lo.s64 	%rd369, %rd367, %rd368, %rd365;
	xor.b64  	%rd370, %rd369, %rd364;
	mov.b64 	{%r415, %r416}, %rd370;
	mov.b64 	%rd371, {%r416, %r415};
	add.s64 	%rd372, %rd371, %rd363;
	shl.b64 	%rd373, %rd363, 1;
	and.b64  	%rd374, %rd373, 8589934590;
	and.b64  	%rd375, %rd371, 4294967295;
	mad.lo.s64 	%rd376, %rd375, %rd374, %rd372;
	xor.b64  	%rd377, %rd376, %rd362;
	mov.b64 	{%r417, %r418}, %rd377;
	shf.l.wrap.b32 	%r419, %r418, %r417, 8;
	shf.l.wrap.b32 	%r420, %r417, %r418, 8;
	mov.b64 	%rd378, {%r420, %r419};
	add.s64 	%rd379, %rd378, %rd369;
	shl.b64 	%rd380, %rd369, 1;
	and.b64  	%rd381, %rd380, 8589934590;
	and.b64  	%rd382, %rd378, 4294967295;
	mad.lo.s64 	%rd383, %rd382, %rd381, %rd379;
	xor.b64  	%rd384, %rd383, %rd371;
	mov.b64 	{%r421, %r422}, %rd384;
	shf.l.wrap.b32 	%r423, %r422, %r421, 16;
	shf.l.wrap.b32 	%r424, %r421, %r422, 16;
	mov.b64 	%rd385, {%r424, %r423};
	add.s64 	%rd386, %rd385, %rd376;
	shl.b64 	%rd387, %rd376, 1;
	and.b64  	%rd388, %rd387, 8589934590;
	and.b64  	%rd389, %rd385, 4294967295;
	mad.lo.s64 	%rd390, %rd389, %rd388, %rd386;
	xor.b64  	%rd391, %rd390, %rd378;
	mov.b64 	{%r425, %r426}, %rd391;
	shf.l.wrap.b32 	%r427, %r425, %r426, 1;
	shf.l.wrap.b32 	%r428, %r426, %r425, 1;
	mov.b64 	%rd392, {%r428, %r427};
	st.shared.u64 	[%r408], %rd383;
	st.shared.u64 	[%r410], %rd392;
	st.shared.u64 	[%r412], %rd390;
	st.shared.u64 	[%r414], %rd385;
	bar.warp.sync 	-1;
	@%p68 bra 	$L__BB1_131;
	setp.eq.s32 	%p73, %r5, 0;
	mov.u32 	%r677, %r6;
	mov.u32 	%r678, %r16;
	mov.u32 	%r679, %r13;
	mov.u32 	%r680, %r10;
	@%p73 bra 	$L__BB1_133;
	mov.u32 	%r677, %r15;
	mov.u32 	%r678, %r12;
	mov.u32 	%r679, %r9;
	mov.u32 	%r680, %r21;
	bra.uni 	$L__BB1_133;
$L__BB1_131:
	setp.eq.s32 	%p72, %r5, 2;
	mov.u32 	%r677, %r11;
	mov.u32 	%r678, %r8;
	mov.u32 	%r679, %r20;
	mov.u32 	%r680, %r18;
	@%p72 bra 	$L__BB1_133;
	mov.u32 	%r677, %r7;
	mov.u32 	%r678, %r19;
	mov.u32 	%r679, %r17;
	mov.u32 	%r680, %r14;
$L__BB1_133:
	shl.b32 	%r429, %r677, 3;
	mov.u32 	%r430, _ZZ20argon2id_fill_kernelE9scratch_q;
	add.s32 	%r431, %r430, %r429;
	ld.shared.u64 	%rd393, [%r431];
	shl.b32 	%r432, %r678, 3;
	add.s32 	%r433, %r430, %r432;
	ld.shared.u64 	%rd394, [%r433];
	shl.b32 	%r434, %r679, 3;
	add.s32 	%r435, %r430, %r434;
	ld.shared.u64 	%rd395, [%r435];
	shl.b32 	%r436, %r680, 3;
	add.s32 	%r437, %r430, %r436;
	ld.shared.u64 	%rd396, [%r437];
	add.s64 	%rd397, %rd394, %rd393;
	shl.b64 	%rd398, %rd393, 1;
	and.b64  	%rd399, %rd398, 8589934590;
	and.b64  	%rd400, %rd394, 4294967295;
	mad.lo.s64 	%rd401, %rd399, %rd400, %rd397;
	xor.b64  	%rd402, %rd401, %rd396;
	mov.b64 	{%r438, %r439}, %rd402;
	mov.b64 	%rd403, {%r439, %r438};
	add.s64 	%rd404, %rd403, %rd395;
	shl.b64 	%rd405, %rd395, 1;
	and.b64  	%rd406, %rd405, 8589934590;
	and.b64  	%rd407, %rd403, 4294967295;
	mad.lo.s64 	%rd408, %rd407, %rd406, %rd404;
	xor.b64  	%rd409, %rd408, %rd394;
	mov.b64 	{%r440, %r441}, %rd409;
	shf.l.wrap.b32 	%r442, %r441, %r440, 8;
	shf.l.wrap.b32 	%r443, %r440, %r441, 8;
	mov.b64 	%rd410, {%r443, %r442};
	add.s64 	%rd411, %rd410, %rd401;
	shl.b64 	%rd412, %rd401, 1;
	and.b64  	%rd413, %rd412, 8589934590;
	and.b64  	%rd414, %rd410, 4294967295;
	mad.lo.s64 	%rd415, %rd414, %rd413, %rd411;
	xor.b64  	%rd416, %rd415, %rd403;
	mov.b64 	{%r444, %r445}, %rd416;
	shf.l.wrap.b32 	%r446, %r445, %r444, 16;
	shf.l.wrap.b32 	%r447, %r444, %r445, 16;
	mov.b64 	%rd417, {%r447, %r446};
	add.s64 	%rd418, %rd417, %rd408;
	shl.b64 	%rd419, %rd408, 1;
	and.b64  	%rd420, %rd419, 8589934590;
	and.b64  	%rd421, %rd417, 4294967295;
	mad.lo.s64 	%rd422, %rd421, %rd420, %rd418;
	xor.b64  	%rd423, %rd422, %rd410;
	mov.b64 	{%r448, %r449}, %rd423;
	shf.l.wrap.b32 	%r450, %r448, %r449, 1;
	shf.l.wrap.b32 	%r451, %r449, %r448, 1;
	mov.b64 	%rd424, {%r451, %r450};
	st.shared.u64 	[%r431], %rd415;
	st.shared.u64 	[%r433], %rd424;
	st.shared.u64 	[%r435], %rd422;
	st.shared.u64 	[%r437], %rd417;
	bar.warp.sync 	-1;
	@%p68 bra 	$L__BB1_136;
	setp.eq.s32 	%p76, %r5, 0;
	mov.u32 	%r681, %r22;
	mov.u32 	%r682, %r35;
	mov.u32 	%r683, %r36;
	mov.u32 	%r684, %r37;
	@%p76 bra 	$L__BB1_138;
	mov.u32 	%r681, %r31;
	mov.u32 	%r682, %r32;
	mov.u32 	%r683, %r33;
	mov.u32 	%r684, %r34;
	bra.uni 	$L__BB1_138;
$L__BB1_136:
	setp.eq.s32 	%p75, %r5, 2;
	mov.u32 	%r681, %r27;
	mov.u32 	%r682, %r28;
	mov.u32 	%r683, %r29;
	mov.u32 	%r684, %r30;
	@%p75 bra 	$L__BB1_138;
	mov.u32 	%r681, %r23;
	mov.u32 	%r682, %r24;
	mov.u32 	%r683, %r25;
	mov.u32 	%r684, %r26;
$L__BB1_138:
	shl.b32 	%r452, %r681, 3;
	mov.u32 	%r453, _ZZ20argon2id_fill_kernelE9scratch_q;
	add.s32 	%r454, %r453, %r452;
	ld.shared.u64 	%rd425, [%r454];
	shl.b32 	%r455, %r682, 3;
	add.s32 	%r456, %r453, %r455;
	ld.shared.u64 	%rd426, [%r456];
	shl.b32 	%r457, %r683, 3;
	add.s32 	%r458, %r453, %r457;
	ld.shared.u64 	%rd427, [%r458];
	shl.b32 	%r459, %r684, 3;
	add.s32 	%r460, %r453, %r459;
	ld.shared.u64 	%rd428, [%r460];
	add.s64 	%rd429, %rd426, %rd425;
	shl.b64 	%rd430, %rd425, 1;
	and.b64  	%rd431, %rd430, 8589934590;
	and.b64  	%rd432, %rd426, 4294967295;
	mad.lo.s64 	%rd433, %rd431, %rd432, %rd429;
	xor.b64  	%rd434, %rd433, %rd428;
	mov.b64 	{%r461, %r462}, %rd434;
	mov.b64 	%rd435, {%r462, %r461};
	add.s64 	%rd436, %rd435, %rd427;
	shl.b64 	%rd437, %rd427, 1;
	and.b64  	%rd438, %rd437, 8589934590;
	and.b64  	%rd439, %rd435, 4294967295;
	mad.lo.s64 	%rd440, %rd439, %rd438, %rd436;
	xor.b64  	%rd441, %rd440, %rd426;
	mov.b64 	{%r463, %r464}, %rd441;
	shf.l.wrap.b32 	%r465, %r464, %r463, 8;
	shf.l.wrap.b32 	%r466, %r463, %r464, 8;
	mov.b64 	%rd442, {%r466, %r465};
	add.s64 	%rd443, %rd442, %rd433;
	shl.b64 	%rd444, %rd433, 1;
	and.b64  	%rd445, %rd444, 8589934590;
	and.b64  	%rd446, %rd442, 4294967295;
	mad.lo.s64 	%rd447, %rd446, %rd445, %rd443;
	xor.b64  	%rd448, %rd447, %rd435;
	mov.b64 	{%r467, %r468}, %rd448;
	shf.l.wrap.b32 	%r469, %r468, %r467, 16;
	shf.l.wrap.b32 	%r470, %r467, %r468, 16;
	mov.b64 	%rd449, {%r470, %r469};
	add.s64 	%rd450, %rd449, %rd440;
	shl.b64 	%rd451, %rd440, 1;
	and.b64  	%rd452, %rd451, 8589934590;
	and.b64  	%rd453, %rd449, 4294967295;
	mad.lo.s64 	%rd454, %rd453, %rd452, %rd450;
	xor.b64  	%rd455, %rd454, %rd442;
	mov.b64 	{%r471, %r472}, %rd455;
	shf.l.wrap.b32 	%r473, %r471, %r472, 1;
	shf.l.wrap.b32 	%r474, %r472, %r471, 1;
	mov.b64 	%rd456, {%r474, %r473};
	st.shared.u64 	[%r454], %rd447;
	st.shared.u64 	[%r456], %rd456;
	st.shared.u64 	[%r458], %rd454;
	st.shared.u64 	[%r460], %rd449;
	bar.warp.sync 	-1;
	@%p68 bra 	$L__BB1_141;
	setp.eq.s32 	%p79, %r5, 0;
	mov.u32 	%r685, %r22;
	mov.u32 	%r686, %r32;
	mov.u32 	%r687, %r29;
	mov.u32 	%r688, %r26;
	@%p79 bra 	$L__BB1_143;
	mov.u32 	%r685, %r31;
	mov.u32 	%r686, %r28;
	mov.u32 	%r687, %r25;
	mov.u32 	%r688, %r37;
	bra.uni 	$L__BB1_143;
$L__BB1_141:
	setp.eq.s32 	%p78, %r5, 2;
	mov.u32 	%r685, %r27;
	mov.u32 	%r686, %r24;
	mov.u32 	%r687, %r36;
	mov.u32 	%r688, %r34;
	@%p78 bra 	$L__BB1_143;
	mov.u32 	%r685, %r23;
	mov.u32 	%r686, %r35;
	mov.u32 	%r687, %r33;
	mov.u32 	%r688, %r30;
$L__BB1_143:
	shl.b32 	%r475, %r685, 3;
	mov.u32 	%r476, _ZZ20argon2id_fill_kernelE9scratch_q;
	add.s32 	%r477, %r476, %r475;
	ld.shared.u64 	%rd457, [%r477];
	shl.b32 	%r478, %r686, 3;
	add.s32 	%r479, %r476, %r478;
	ld.shared.u64 	%rd458, [%r479];
	shl.b32 	%r480, %r687, 3;
	add.s32 	%r481, %r476, %r480;
	ld.shared.u64 	%rd459, [%r481];
	shl.b32 	%r482, %r688, 3;
	add.s32 	%r483, %r476, %r482;
	ld.shared.u64 	%rd460, [%r483];
	add.s64 	%rd461, %rd458, %rd457;
	shl.b64 	%rd462, %rd457, 1;
	and.b64  	%rd463, %rd462, 8589934590;
	and.b64  	%rd464, %rd458, 4294967295;
	mad.lo.s64 	%rd465, %rd463, %rd464, %rd461;
	xor.b64  	%rd466, %rd465, %rd460;
	mov.b64 	{%r484, %r485}, %rd466;
	mov.b64 	%rd467, {%r485, %r484};
	add.s64 	%rd468, %rd467, %rd459;
	shl.b64 	%rd469, %rd459, 1;
	and.b64  	%rd470, %rd469, 8589934590;
	and.b64  	%rd471, %rd467, 4294967295;
	mad.lo.s64 	%rd472, %rd471, %rd470, %rd468;
	xor.b64  	%rd473, %rd472, %rd458;
	mov.b64 	{%r486, %r487}, %rd473;
	shf.l.wrap.b32 	%r488, %r487, %r486, 8;
	shf.l.wrap.b32 	%r489, %r486, %r487, 8;
	mov.b64 	%rd474, {%r489, %r488};
	add.s64 	%rd475, %rd474, %rd465;
	shl.b64 	%rd476, %rd465, 1;
	and.b64  	%rd477, %rd476, 8589934590;
	and.b64  	%rd478, %rd474, 4294967295;
	mad.lo.s64 	%rd479, %rd478, %rd477, %rd475;
	xor.b64  	%rd480, %rd479, %rd467;
	mov.b64 	{%r490, %r491}, %rd480;
	shf.l.wrap.b32 	%r492, %r491, %r490, 16;
	shf.l.wrap.b32 	%r493, %r490, %r491, 16;
	mov.b64 	%rd481, {%r493, %r492};
	add.s64 	%rd482, %rd481, %rd472;
	shl.b64 	%rd483, %rd472, 1;
	and.b64  	%rd484, %rd483, 8589934590;
	and.b64  	%rd485, %rd481, 4294967295;
	mad.lo.s64 	%rd486, %rd485, %rd484, %rd482;
	xor.b64  	%rd487, %rd486, %rd474;
	mov.b64 	{%r494, %r495}, %rd487;
	shf.l.wrap.b32 	%r496, %r494, %r495, 1;
	shf.l.wrap.b32 	%r497, %r495, %r494, 1;
	mov.b64 	%rd488, {%r497, %r496};
	st.shared.u64 	[%r477], %rd479;
	st.shared.u64 	[%r479], %rd488;
	st.shared.u64 	[%r481], %rd486;
	st.shared.u64 	[%r483], %rd481;
	bar.warp.sync 	-1;
	@%p13 bra 	$L__BB1_146;
	mov.u32 	%r689, %r2;
$L__BB1_145:
	shl.b32 	%r498, %r689, 3;
	mov.u32 	%r499, _ZZ20argon2id_fill_kernelE9scratch_q;
	add.s32 	%r500, %r499, %r498;
	ld.shared.u64 	%rd489, [%r500];
	mov.u32 	%r501, _ZZ20argon2id_fill_kernelE9scratch_r;
	add.s32 	%r502, %r501, %r498;
	ld.shared.u64 	%rd490, [%r502];
	xor.b64  	%rd491, %rd490, %rd489;
	cvt.u64.u32 	%rd492, %r689;
	add.s64 	%rd493, %rd31, %rd492;
	shl.b64 	%rd494, %rd493, 3;
	add.s64 	%rd495, %rd4, %rd494;
	ld.global.u64 	%rd496, [%rd495];
	xor.b64  	%rd497, %rd491, %rd496;
	st.global.u64 	[%rd495], %rd497;
	add.s32 	%r141, %r689, 32;
	setp.lt.u32 	%p81, %r689, 96;
	mov.u32 	%r689, %r141;
	@%p81 bra 	$L__BB1_145;
$L__BB1_146:
	bar.warp.sync 	-1;
	add.s32 	%r616, %r617, 1;
	add.s32 	%r615, %r615, 1;
	setp.ne.s32 	%p98, %r615, %r3;
	@%p98 bra 	$L__BB1_27;
$L__BB1_147:
	add.s32 	%r613, %r613, 1;
	setp.ne.s32 	%p99, %r613, 4;
	@%p99 bra 	$L__BB1_18;
	add.s32 	%r612, %r612, 1;
	setp.ne.s32 	%p100, %r612, %r153;
	@%p100 bra 	$L__BB1_17;
$L__BB1_149:
	shl.b64 	%rd34, %rd8, 10;
	@%p13 bra 	$L__BB1_152;
	ld.param.u64 	%rd654, [argon2id_fill_kernel_param_7];
	cvta.to.global.u64 	%rd643, %rd654;
	add.s64 	%rd35, %rd643, %rd34;
	mov.u32 	%r690, %r2;
$L__BB1_151:
	cvt.u64.u32 	%rd644, %r690;
	shl.b64 	%rd645, %rd2, 7;
	add.s64 	%rd646, %rd645, %rd644;
	shl.b64 	%rd647, %rd646, 3;
	add.s64 	%rd648, %rd4, %rd647;
	ld.global.u64 	%rd649, [%rd648+-1024];
	mul.wide.u32 	%rd650, %r690, 8;
	add.s64 	%rd651, %rd35, %rd650;
	st.global.u64 	[%rd651], %rd649;
	add.s32 	%r147, %r690, 32;
	setp.lt.u32 	%p102, %r690, 96;
	mov.u32 	%r690, %r147;
	@%p102 bra 	$L__BB1_151;
$L__BB1_152:
	ld.param.u32 	%r607, [argon2id_fill_kernel_param_3];
	bar.warp.sync 	-1;
	add.s32 	%r608, %r608, 1;
	setp.ne.s32 	%p103, %r608, %r607;
	@%p103 bra 	$L__BB1_3;
$L__BB1_153:
	ret;

}


// ===== COMPILED SASS (sm_100) =====

	.target	sm_100

	.elftype	@"ET_EXEC"


//--------------------- .note.nv.tkinfo           --------------------------
	.section	.note.nv.tkinfo,"",@"SHT_NOTE"
	.sectionflags	@"SHF_NOTE_NV_TKINFO"
	.tkinfo
        /*0018*/ 	.word	0x00000002
        /*0030*/ 	.string	""
        /*0030*/ 	.string	"ptxas"
        /*0030*/ 	.string	"Cuda compilation tools, release 13.0, V13.0.88"
        /*0030*/ 	.string	"Build cuda_13.0.r13.0/compiler.36424714_0"
        /*0030*/ 	.string	"-arch sm_100 -m 64 "



//--------------------- .note.nv.cuinfo           --------------------------
	.section	.note.nv.cuinfo,"",@"SHT_NOTE"
	.sectionflags	@"SHF_NOTE_NV_CUINFO"
        /*0018*/ 	.short	0x0002
        /*001a*/ 	.short	0x0064
        /*001c*/ 	.short	0x0082
	.zero		2


//--------------------- .nv.info                  --------------------------
	.section	.nv.info,"",@"SHT_CUDA_INFO"
	.align	4


	//----- nvinfo : EIATTR_REGCOUNT
	.align		4
        /*0000*/ 	.byte	0x04, 0x2f
        /*0002*/ 	.short	(.L_1 - .L_0)
	.align		4
.L_0:
        /*0004*/ 	.word	index@(touch_lane_memory_kernel)
        /*0008*/ 	.word	0x0000001c


	//----- nvinfo : EIATTR_FRAME_SIZE
	.align		4
.L_1:
        /*000c*/ 	.byte	0x04, 0x11
        /*000e*/ 	.short	(.L_3 - .L_2)
	.align		4
.L_2:
        /*0010*/ 	.word	index@(touch_lane_memory_kernel)
        /*0014*/ 	.word	0x00000000


	//----- nvinfo : EIATTR_REGCOUNT
	.align		4
.L_3:
        /*0018*/ 	.byte	0x04, 0x2f
        /*001a*/ 	.short	(.L_5 - .L_4)
	.align		4
.L_4:
        /*001c*/ 	.word	index@(argon2id_fill_kernel)
        /*0020*/ 	.word	0x00000034


	//----- nvinfo : EIATTR_FRAME_SIZE
	.align		4
.L_5:
        /*0024*/ 	.byte	0x04, 0x11
        /*0026*/ 	.short	(.L_7 - .L_6)
	.align		4
.L_6:
        /*0028*/ 	.word	index@($__internal_0_$__cuda_sm20_rem_u64)
        /*002c*/ 	.word	0x00000000


	//----- nvinfo : EIATTR_FRAME_SIZE
	.align		4
.L_7:
        /*0030*/ 	.byte	0x04, 0x11
        /*0032*/ 	.short	(.L_9 - .L_8)
	.align		4
.L_8:
        /*0034*/ 	.word	index@(argon2id_fill_kernel)
        /*0038*/ 	.word	0x00000000


	//----- nvinfo : EIATTR_MIN_STACK_SIZE
	.align		4
.L_9:
        /*003c*/ 	.byte	0x04, 0x12
        /*003e*/ 	.short	(.L_11 - .L_10)
	.align		4
.L_10:
        /*0040*/ 	.word	index@(argon2id_fill_kernel)
        /*0044*/ 	.word	0x00000000


	//----- nvinfo : EIATTR_MIN_STACK_SIZE
	.align		4
.L_11:
        /*0048*/ 	.byte	0x04, 0x12
        /*004a*/ 	.short	(.L_13 - .L_12)
	.align		4
.L_12:
        /*004c*/ 	.word	index@(touch_lane_memory_kernel)
        /*0050*/ 	.word	0x00000000
.L_13:


//--------------------- .nv.compat                --------------------------
	.section	.nv.compat,"",@"SHT_CUDA_COMPAT_INFO"
	.align	4
        /*0000*/ 	.byte	0x02, 0x09, 0x00, 0x00, 0x02, 0x02, 0x01, 0x00, 0x02, 0x05, 0x05, 0x00, 0x03, 0x07, 0x01, 0x01
        /*0010*/ 	.byte	0x02, 0x03, 0x00, 0x00, 0x02, 0x06, 0x01, 0x00, 0x04, 0x0b, 0x08, 0x00, 0x09, 0x00, 0x00, 0x00
        /*0020*/ 	.byte	0x00, 0x00, 0x00, 0x00


//--------------------- .nv.info.argon2id_fill_kernel --------------------------
	.section	.nv.info.argon2id_fill_kernel,"",@"SHT_CUDA_INFO"
	.sectionflags	@""
	.align	4


	//----- nvinfo : EIATTR_CUDA_API_VERSION
	.align		4
        /*0000*/ 	.byte	0x04, 0x37
        /*0002*/ 	.short	(.L_15 - .L_14)
.L_14:
        /*0004*/ 	.word	0x00000082


	//----- nvinfo : EIATTR_KPARAM_INFO
	.align		4
.L_15:
        /*0008*/ 	.byte	0x04, 0x17
        /*000a*/ 	.short	(.L_17 - .L_16)
.L_16:
        /*000c*/ 	.word	0x00000000
        /*0010*/ 	.short	0x0007
        /*0012*/ 	.short	0x0028
        /*0014*/ 	.byte	0x00, 0xf5, 0x21, 0x00


	//----- nvinfo : EIATTR_KPARAM_INFO
	.align		4
.L_17:
        /*0018*/ 	.byte	0x04, 0x17
        /*001a*/ 	.short	(.L_19 - .L_18)
.L_18:
        /*001c*/ 	.word	0x00000000
        /*0020*/ 	.short	0x0006
        /*0022*/ 	.short	0x0020
        /*0024*/ 	.byte	0x00, 0xf5, 0x21, 0x00


	//----- nvinfo : EIATTR_KPARAM_INFO
	.align		4
.L_19:
        /*0028*/ 	.byte	0x04, 0x17
        /*002a*/ 	.short	(.L_21 - .L_20)
.L_20:
        /*002c*/ 	.word	0x00000000
        /*0030*/ 	.short	0x0005
        /*0032*/ 	.short	0x0018
        /*0034*/ 	.byte	0x00, 0xf0, 0x11, 0x00


	//----- nvinfo : EIATTR_KPARAM_INFO
	.align		4
.L_21:
        /*0038*/ 	.byte	0x04, 0x17
        /*003a*/ 	.short	(.L_23 - .L_22)
.L_22:
        /*003c*/ 	.word	0x00000000
        /*0040*/ 	.short	0x0004
        /*0042*/ 	.short	0x0014
        /*0044*/ 	.byte	0x00, 0xf0, 0x11, 0x00


	//----- nvinfo : EIATTR_KPARAM_INFO
	.align		4
.L_23:
        /*0048*/ 	.byte	0x04, 0x17
        /*004a*/ 	.short	(.L_25 - .L_24)
.L_24:
        /*004c*/ 	.word	0x00000000
        /*0050*/ 	.short	0x0003
        /*0052*/ 	.short	0x0010
        /*0054*/ 	.byte	0x00, 0xf0, 0x11, 0x00


	//----- nvinfo : EIATTR_KPARAM_INFO
	.align		4
.L_25:
        /*0058*/ 	.byte	0x04, 0x17
        /*005a*/ 	.short	(.L_27 - .L_26)
.L_26:
        /*005c*/ 	.word	0x00000000
        /*0060*/ 	.short	0x0002
        /*0062*/ 	.short	0x000c
        /*0064*/ 	.byte	0x00, 0xf0, 0x11, 0x00


	//----- nvinfo : EIATTR_KPARAM_INFO
	.align		4
.L_27:
        /*0068*/ 	.byte	0x04, 0x17
        /*006a*/ 	.short	(.L_29 - .L_28)
.L_28:
        /*006c*/ 	.word	0x00000000
        /*0070*/ 	.short	0x0001
        /*0072*/ 	.short	0x0008
        /*0074*/ 	.byte	0x00, 0xf0, 0x11, 0x00


	//----- nvinfo : EIATTR_KPARAM_INFO
	.align		4
.L_29:
        /*0078*/ 	.byte	0x04, 0x17
        /*007a*/ 	.short	(.L_31 - .L_30)
.L_30:
        /*007c*/ 	.word	0x00000000
        /*0080*/ 	.short	0x0000
        /*0082*/ 	.short	0x0000
        /*0084*/ 	.byte	0x00, 0xf5, 0x21, 0x00


	//----- nvinfo : EIATTR_SPARSE_MMA_MASK
	.align		4
.L_31:
        /*0088*/ 	.byte	0x03, 0x50
        /*008a*/ 	.short	0x0000


	//----- nvinfo : EIATTR_MAXREG_COUNT
	.align		4
        /*008c*/ 	.byte	0x03, 0x1b
        /*008e*/ 	.short	0x00ff


	//----- nvinfo : EIATTR_MERCURY_ISA_VERSION
	.align		4
        /*0090*/ 	.byte	0x03, 0x5f
        /*0092*/ 	.short	0x0101


	//----- nvinfo : EIATTR_COOP_GROUP_MASK_REGIDS
	.align		4
        /*0094*/ 	.byte	0x04, 0x29
        /*0096*/ 	.short	(.L_33 - .L_32)


	//   ....[0]....
.L_32:
        /*0098*/ 	.word	0xffffffff


	//   ....[1]....
        /*009c*/ 	.word	0xffffffff


	//   ....[2]....
        /*00a0*/ 	.word	0xffffffff


	//   ....[3]....
        /*00a4*/ 	.word	0xffffffff


	//   ....[4]....
        /*00a8*/ 	.word	0xffffffff


	//   ....[5]....
        /*00ac*/ 	.word	0xffffffff


	//   ....[6]....
        /*00b0*/ 	.word	0xffffffff


	//   ....[7]....
        /*00b4*/ 	.word	0xffffffff


	//   ....[8]....
        /*00b8*/ 	.word	0xffffffff


	//   ....[9]....
        /*00bc*/ 	.word	0xffffffff


	//   ....[10]....
        /*00c0*/ 	.word	0xffffffff


	//   ....[11]....
        /*00c4*/ 	.word	0xffffffff


	//   ....[12]....
        /*00c8*/ 	.word	0xffffffff


	//   ....[13]....
        /*00cc*/ 	.word	0xffffffff


	//   ....[14]....
        /*00d0*/ 	.word	0xffffffff


	//   ....[15]....
        /*00d4*/ 	.word	0xffffffff


	//   ....[16]....
        /*00d8*/ 	.word	0xffffffff


	//   ....[17]....
        /*00dc*/ 	.word	0xffffffff


	//   ....[18]....
        /*00e0*/ 	.word	0xffffffff


	//   ....[19]....
        /*00e4*/ 	.word	0xffffffff


	//   ....[20]....
        /*00e8*/ 	.word	0xffffffff


	//   ....[21]....
        /*00ec*/ 	.word	0xffffffff


	//   ....[22]....
        /*00f0*/ 	.word	0xffffffff


	//   ....[23]....
        /*00f4*/ 	.word	0xffffffff


	//   ....[24]....
        /*00f8*/ 	.word	0xffffffff


	//   ....[25]....
        /*00fc*/ 	.word	0xffffffff


	//   ....[26]....
        /*0100*/ 	.word	0xffffffff


	//----- nvinfo : EIATTR_COOP_GROUP_INSTR_OFFSETS
	.align		4
.L_33:
        /*0104*/ 	.byte	0x04, 0x28
        /*0106*/ 	.short	(.L_35 - .L_34)


	//   ....[0]....
.L_34:
        /*0108*/ 	.word	0x00000910


	//   ....[1]....
        /*010c*/ 	.word	0x00000a80


	//   ....[2]....
        /*0110*/ 	.word	0x00000d30


	//   ....[3]....
        /*0114*/ 	.word	0x00000f10


	//   ....[4]....
        /*0118*/ 	.word	0x000010c0


	//   ....[5]....
        /*011c*/ 	.word	0x00001670


	//   ....[6]....
        /*0120*/ 	.word	0x00001bb0


	//   ....[7]....
        /*0124*/ 	.word	0x000020e0


	//   ....[8]....
        /*0128*/ 	.word	0x00002610


	//   ....[9]....
        /*012c*/ 	.word	0x000028d0


	//   ....[10]....
        /*0130*/ 	.word	0x00002e40


	//   ....[11]....
        /*0134*/ 	.word	0x00003380


	//   ....[12]....
        /*0138*/ 	.word	0x000038b0


	//   ....[13]....
        /*013c*/ 	.word	0x00003de0


	//   ....[14]....
        /*0140*/ 	.word	0x00003f50


	//   ....[15]....
        /*0144*/ 	.word	0x000045b0


	//   ....[16]....
        /*0148*/ 	.word	0x00004b60


	//   ....[17]....
        /*014c*/ 	.word	0x000050a0


	//   ....[18]....
        /*0150*/ 	.word	0x000055d0


	//   ....[19]....
        /*0154*/ 	.word	0x00005af0


	//   ....[20]....
        /*0158*/ 	.word	0x00005e80


	//   ....[21]....
        /*015c*/ 	.word	0x00006430


	//   ....[22]....
        /*0160*/ 	.word	0x00006970


	//   ....[23]....
        /*0164*/ 	.word	0x00006ea0


	//   ....[24]....
        /*0168*/ 	.word	0x000073c0


	//   ....[25]....
        /*016c*/ 	.word	0x00007560


	//   ....[26]....
        /*0170*/ 	.word	0x00007760


	//----- nvinfo : EIATTR_VRC_CTA_INIT_COUNT
	.align		4
.L_35:
        /*0174*/ 	.byte	0x02, 0x4a
	.zero		1
	.zero		1


	//----- nvinfo : EIATTR_EXIT_INSTR_OFFSETS
	.align		4
        /*0178*/ 	.byte	0x04, 0x1c
        /*017a*/ 	.short	(.L_37 - .L_36)


	//   ....[0]....
.L_36:
        /*017c*/ 	.word	0x00000070


	//   ....[1]....
        /*0180*/ 	.word	0x000000a0


	//   ....[2]....
        /*0184*/ 	.word	0x00000420


	//   ....[3]....
        /*0188*/ 	.word	0x00007780


	//----- nvinfo : EIATTR_CRS_STACK_SIZE
	.align		4
.L_37:
        /*018c*/ 	.byte	0x04, 0x1e
        /*018e*/ 	.short	(.L_39 - .L_38)
.L_38:
        /*0190*/ 	.word	0x00000000


	//----- nvinfo : EIATTR_CBANK_PARAM_SIZE
	.align		4
.L_39:
        /*0194*/ 	.byte	0x03, 0x19
        /*0196*/ 	.short	0x0030


	//----- nvinfo : EIATTR_PARAM_CBANK
	.align		4
        /*0198*/ 	.byte	0x04, 0x0a
        /*019a*/ 	.short	(.L_41 - .L_40)
	.align		4
.L_40:
        /*019c*/ 	.word	index@(.nv.constant0.argon2id_fill_kernel)
        /*01a0*/ 	.short	0x0380
        /*01a2*/ 	.short	0x0030


	//----- nvinfo : EIATTR_SW_WAR
	.align		4
.L_41:
        /*01a4*/ 	.byte	0x04, 0x36
        /*01a6*/ 	.short	(.L_43 - .L_42)
.L_42:
        /*01a8*/ 	.word	0x00000008
.L_43:


//--------------------- .nv.info.touch_lane_memory_kernel --------------------------
	.section	.nv.info.touch_lane_memory_kernel,"",@"SHT_CUDA_INFO"
	.sectionflags	@""
	.align	4


	//----- nvinfo : EIATTR_CUDA_API_VERSION
	.align		4
        /*0000*/ 	.byte	0x04, 0x37
        /*0002*/ 	.short	(.L_45 - .L_44)
.L_44:
        /*0004*/ 	.word	0x00000082


	//----- nvinfo : EIATTR_KPARAM_INFO
	.align		4
.L_45:
        /*0008*/ 	.byte	0x04, 0x17
        /*000a*/ 	.short	(.L_47 - .L_46)
.L_46:
        /*000c*/ 	.word	0x00000000
        /*0010*/ 	.short	0x0002
        /*0012*/ 	.short	0x0010
        /*0014*/ 	.byte	0x00, 0xf0, 0x21, 0x00


	//----- nvinfo : EIATTR_KPARAM_INFO
	.align		4
.L_47:
        /*0018*/ 	.byte	0x04, 0x17
        /*001a*/ 	.short	(.L_49 - .L_48)
.L_48:
        /*001c*/ 	.word	0x00000000
        /*0020*/ 	.short	0x0001
        /*0022*/ 	.short	0x0008
        /*0024*/ 	.byte	0x00, 0xf0, 0x11, 0x00


	//----- nvinfo : EIATTR_KPARAM_INFO
	.align		4
.L_49:
        /*0028*/ 	.byte	0x04, 0x17
        /*002a*/ 	.short	(.L_51 - .L_50)
.L_50:
        /*002c*/ 	.word	0x00000000
        /*0030*/ 	.short	0x0000
        /*0032*/ 	.short	0x0000
        /*0034*/ 	.byte	0x00, 0xf5, 0x21, 0x00


	//----- nvinfo : EIATTR_SPARSE_MMA_MASK
	.align		4
.L_51:
        /*0038*/ 	.byte	0x03, 0x50
        /*003a*/ 	.short	0x0000


	//----- nvinfo : EIATTR_MAXREG_COUNT
	.align		4
        /*003c*/ 	.byte	0x03, 0x1b
        /*003e*/ 	.short	0x00ff


	//----- nvinfo : EIATTR_MERCURY_ISA_VERSION
	.align		4
        /*0040*/ 	.byte	0x03, 0x5f
        /*0042*/ 	.short	0x0101


	//----- nvinfo : EIATTR_VRC_CTA_INIT_COUNT
	.align		4
        /*0044*/ 	.byte	0x02, 0x4a
	.zero		1
	.zero		1


	//----- nvinfo : EIATTR_EXIT_INSTR_OFFSETS
	.align		4
        /*0048*/ 	.byte	0x04, 0x1c
        /*004a*/ 	.short	(.L_53 - .L_52)


	//   ....[0]....
.L_52:
        /*004c*/ 	.word	0x000000a0


	//   ....[1]....
        /*0050*/ 	.word	0x00000940


	//----- nvinfo : EIATTR_CBANK_PARAM_SIZE
	.align		4
.L_53:
        /*0054*/ 	.byte	0x03, 0x19
        /*0056*/ 	.short	0x0018


	//----- nvinfo : EIATTR_PARAM_CBANK
	.align		4
        /*0058*/ 	.byte	0x04, 0x0a
        /*005a*/ 	.short	(.L_55 - .L_54)
	.align		4
.L_54:
        /*005c*/ 	.word	index@(.nv.constant0.touch_lane_memory_kernel)
        /*0060*/ 	.short	0x0380
        /*0062*/ 	.short	0x0018


	//----- nvinfo : EIATTR_SW_WAR
	.align		4
.L_55:
        /*0064*/ 	.byte	0x04, 0x36
        /*0066*/ 	.short	(.L_57 - .L_56)
.L_56:
        /*0068*/ 	.word	0x00000008
.L_57:


//--------------------- .nv.callgraph             --------------------------
	.section	.nv.callgraph,"",@"SHT_CUDA_CALLGRAPH"
	.align	4
	.sectionentsize	8
	.align		4
        /*0000*/ 	.word	0x00000000
	.align		4
        /*0004*/ 	.word	0xffffffff
	.align		4
        /*0008*/ 	.word	0x00000000
	.align		4
        /*000c*/ 	.word	0xfffffffe
	.align		4
        /*0010*/ 	.word	0x00000000
	.align		4
        /*0014*/ 	.word	0xfffffffd
	.align		4
        /*0018*/ 	.word	0x00000000
	.align		4
        /*001c*/ 	.word	0xfffffffc


//--------------------- .text.argon2id_fill_kernel --------------------------
	.section	.text.argon2id_fill_kernel,"ax",@progbits
	.align	128
        .global         argon2id_fill_kernel
        .type           argon2id_fill_kernel,@function
        .size           argon2id_fill_kernel,(.L_x_108 - argon2id_fill_kernel)
        .other          argon2id_fill_kernel,@"STO_CUDA_ENTRY STV_DEFAULT"
argon2id_fill_kernel:
.text.argon2id_fill_kernel:
[----:B------:R-:W-:Y:S08]  /*0000*/  LDC R1, c[0x0][0x37c] ;  /* 0x0000df00ff017b82 */ /* 0x000ff00000000800 */
[----:B------:R-:W0:Y:S01]  /*0010*/  S2UR UR12, SR_CTAID.X ;  /* 0x00000000000c79c3 */ /* 0x000e220000002500 */
[----:B------:R-:W1:Y:S01]  /*0020*/  LDCU UR5, c[0x0][0x394] ;  /* 0x00007280ff0577ac */ /* 0x000e620008000800 */
[----:B------:R-:W0:Y:S01]  /*0030*/  LDCU UR4, c[0x0][0x388] ;  /* 0x00007100ff0477ac */ /* 0x000e220008000800 */
[----:B-1----:R-:W-:-:S04]  /*0040*/  UISETP.GE.U32.AND UP0, UPT, UR5, 0x8, UPT ;  /* 0x000000080500788c */ /* 0x002fc8000bf06070 */
[----:B0-----:R-:W-:-:S06]  /*0050*/  UISETP.GE.U32.OR UP0, UPT, UR12, UR4, !UP0 ;  /* 0x000000040c00728c */ /* 0x001fcc000c706470 */
[----:B------:R-:W-:-:S13]  /*0060*/  PLOP3.LUT P0, PT, PT, PT, UP0, 0x80, 0x8 ;  /* 0x000000000008781c */ /* 0x000fda0003f0f008 */
[----:B------:R-:W-:Y:S05]  /*0070*/  @P0 EXIT ;  /* 0x000000000000094d */ /* 0x000fea0003800000 */
[----:B------:R-:W0:Y:S02]  /*0080*/  LDCU UR4, c[0x0][0x390] ;  /* 0x00007200ff0477ac */ /* 0x000e240008000800 */
[----:B0-----:R-:W-:-:S13]  /*0090*/  ISETP.NE.AND P0, PT, RZ, UR4, PT ;  /* 0x00000004ff007c0c */ /* 0x001fda000bf05270 */
[----:B------:R-:W-:Y:S05]  /*00a0*/  @!P0 EXIT ;  /* 0x000000000000894d */ /* 0x000fea0003800000 */
[----:B------:R-:W0:Y:S01]  /*00b0*/  S2R R0, SR_TID.X ;  /* 0x0000000000007919 */ /* 0x000e220000002100 */
[----:B------:R-:W1:Y:S01]  /*00c0*/  LDCU.64 UR6, c[0x0][0x3a0] ;  /* 0x00007400ff0677ac */ /* 0x000e620008000a00 */
[----:B------:R-:W-:Y:S02]  /*00d0*/  UIMAD.WIDE.U32 UR12, UR12, UR5, URZ ;  /* 0x000000050c0c72a5 */ /* 0x000fe4000f8e00ff */
[----:B------:R-:W-:Y:S01]  /*00e0*/  USHF.R.U32.HI UR18, URZ, 0x2, UR5 ;  /* 0x00000002ff127899 */ /* 0x000fe20008011605 */
[----:B------:R-:W-:Y:S01]  /*00f0*/  UMOV UR4, URZ ;  /* 0x000000ff00047c82 */ /* 0x000fe20008000000 */
[----:B------:R-:W2:Y:S01]  /*0100*/  LDCU.64 UR16, c[0x0][0x358] ;  /* 0x00006b00ff1077ac */ /* 0x000ea20008000a00 */
[----:B------:R-:W-:Y:S02]  /*0110*/  UIADD3 UR4, UPT, UPT, UR13, UR4, URZ ;  /* 0x000000040d047290 */ /* 0x000fe4000fffe0ff */
[----:B------:R-:W-:Y:S02]  /*0120*/  UIADD3 UR13, UPT, UPT, -UR18, UR5, URZ ;  /* 0x00000005120d7290 */ /* 0x000fe4000fffe1ff */
[----:B-1----:R-:W-:-:S04]  /*0130*/  ULEA UR6, UP0, UR12, UR6, 0xa ;  /* 0x000000060c067291 */ /* 0x002fc8000f8050ff */
[----:B------:R-:W-:Y:S02]  /*0140*/  ULEA.HI.X UR12, UR12, UR7, UR4, 0xa, UP0 ;  /* 0x000000070c0c7291 */ /* 0x000fe400080f5404 */
[----:B------:R-:W-:Y:S01]  /*0150*/  UIADD3 UR13, UP0, UPT, UR13, -0x1, URZ ;  /* 0xffffffff0d0d7890 */ /* 0x000fe2000ff1e0ff */
[----:B------:R-:W-:Y:S01]  /*0160*/  IMAD.U32 R6, RZ, RZ, UR6 ;  /* 0x00000006ff067e24 */ /* 0x000fe2000f8e00ff */
[----:B------:R-:W-:Y:S02]  /*0170*/  UMOV UR4, URZ ;  /* 0x000000ff00047c82 */ /* 0x000fe40008000000 */
[----:B------:R-:W-:Y:S01]  /*0180*/  UIADD3.X UR19, UPT, UPT, URZ, -0x1, URZ, UP0, !UPT ;  /* 0xffffffffff137890 */ /* 0x000fe200087fe4ff */
[C---:B0-----:R-:W-:Y:S01]  /*0190*/  IMAD.SHL.U32 R3, R0.reuse, 0x4, RZ ;  /* 0x0000000400037824 */ /* 0x041fe200078e00ff */
[----:B------:R-:W-:Y:S02]  /*01a0*/  SHF.R.U32.HI R4, RZ, 0x1, R0 ;  /* 0x00000001ff047819 */ /* 0x000fe40000011600 */
[----:B------:R-:W-:-:S02]  /*01b0*/  LOP3.LUT R2, R0, 0x3, RZ, 0xc0, !PT ;  /* 0x0000000300027812 */ /* 0x000fc400078ec0ff */
[----:B------:R-:W-:Y:S02]  /*01c0*/  LOP3.LUT R4, R4, 0x1fe, RZ, 0xc0, !PT ;  /* 0x000001fe04047812 */ /* 0x000fe400078ec0ff */
[----:B------:R-:W-:Y:S02]  /*01d0*/  LOP3.LUT R3, R3, 0xff0, RZ, 0xc0, !PT ;  /* 0x00000ff003037812 */ /* 0x000fe400078ec0ff */
[C---:B------:R-:W-:Y:S01]  /*01e0*/  LOP3.LUT R34, R4.reuse, 0x1, RZ, 0xfc, !PT ;  /* 0x0000000104227812 */ /* 0x040fe200078efcff */
[C---:B------:R-:W-:Y:S01]  /*01f0*/  VIADD R26, R4.reuse, 0x11 ;  /* 0x00000011041a7836 */ /* 0x040fe20000000000 */
        /* <DEDUP_REMOVED lines=22> */
[----:B------:R-:W-:Y:S01]  /*0360*/  LOP3.LUT R25, R3, 0xc, RZ, 0xfc, !PT ;  /* 0x0000000c03197812 */ /* 0x000fe200078efcff */
[----:B------:R-:W-:-:S02]  /*0370*/  VIADD R39, R4, 0x40 ;  /* 0x0000004004277836 */ /* 0x000fc40000000000 */
[----:B--2---:R-:W-:-:S07]  /*0380*/  VIADD R40, R4, 0x60 ;  /* 0x0000006004287836 */ /* 0x004fce0000000000 */
.L_x_100:
[----:B0-----:R-:W0:Y:S01]  /*0390*/  S2UR UR6, SR_CTAID.X ;  /* 0x00000000000679c3 */ /* 0x001e220000002500 */
[----:B------:R-:W0:Y:S01]  /*03a0*/  LDCU.64 UR8, c[0x0][0x388] ;  /* 0x00007100ff0877ac */ /* 0x000e220008000a00 */
[----:B------:R-:W-:Y:S01]  /*03b0*/  UMOV UR7, URZ ;  /* 0x000000ff00077c82 */ /* 0x000fe20008000000 */
[----:B------:R-:W-:Y:S02]  /*03c0*/  UIADD3 UR5, UPT, UPT, UR4, 0x1, URZ ;  /* 0x0000000104057890 */ /* 0x000fe4000fffe0ff */
[----:B0-----:R-:W-:Y:S01]  /*03d0*/  UIMAD.WIDE.U32 UR10, UR4, UR8, UR6 ;  /* 0x00000008040a72a5 */ /* 0x001fe2000f8e0006 */
[----:B------:R-:W0:Y:S03]  /*03e0*/  LDCU UR8, c[0x0][0x390] ;  /* 0x00007200ff0877ac */ /* 0x000e260008000800 */
[----:B------:R-:W-:-:S04]  /*03f0*/  UISETP.GE.U32.AND UP0, UPT, UR10, UR9, UPT ;  /* 0x000000090a00728c */ /* 0x000fc8000bf06070 */
[----:B------:R-:W-:-:S06]  /*0400*/  UISETP.GE.U32.AND.EX UP0, UPT, UR11, URZ, UPT, UP0 ;  /* 0x000000ff0b00728c */ /* 0x000fcc000bf06100 */
[----:B------:R-:W-:-:S13]  /*0410*/  PLOP3.LUT P0, PT, PT, PT, UP0, 0x80, 0x8 ;  /* 0x000000000008781c */ /* 0x000fda0003f0f008 */
[----:B01234-:R-:W-:Y:S05]  /*0420*/  @P0 EXIT ;  /* 0x000000000000094d */ /* 0x01ffea0003800000 */
[----:B------:R-:W-:Y:S01]  /*0430*/  ISETP.GT.U32.AND P0, PT, R0, 0xff, PT ;  /* 0x000000ff0000780c */ /* 0x000fe20003f04070 */
[----:B------:R-:W-:Y:S01]  /*0440*/  UISETP.NE.AND UP1, UPT, UR5, UR8, UPT ;  /* 0x000000080500728c */ /* 0x000fe2000bf25270 */
[----:B------:R-:W-:Y:S01]  /*0450*/  BSSY.RECONVERGENT B0, `(.L_x_0) ;  /* 0x000004a000007945 */ /* 0x000fe20003800200 */
[----:B------:R-:W-:-:S10]  /*0460*/  UMOV UR4, UR5 ;  /* 0x0000000500047c82 */ /* 0x000fd40008000000 */
[----:B------:R-:W-:Y:S05]  /*0470*/  @P0 BRA `(.L_x_1) ;  /* 0x00000004001c0947 */ /* 0x000fea0003800000 */
[----:B------:R-:W-:Y:S01]  /*0480*/  VIMNMX.U32 R13, PT, PT, R0, 0xe0, !PT ;  /* 0x000000e0000d7848 */ /* 0x000fe20007fe0000 */
[----:B------:R-:W-:Y:S01]  /*0490*/  IMAD.U32 R14, RZ, RZ, UR10 ;  /* 0x0000000aff0e7e24 */ /* 0x000fe2000f8e00ff */
[----:B------:R-:W-:Y:S01]  /*04a0*/  BSSY.RECONVERGENT B1, `(.L_x_2) ;  /* 0x000001e000017945 */ /* 0x000fe20003800200 */
[----:B------:R-:W-:Y:S01]  /*04b0*/  IMAD.U32 R15, RZ, RZ, UR11 ;  /* 0x0000000bff0f7e24 */ /* 0x000fe2000f8e00ff */
[--C-:B------:R-:W-:Y:S01]  /*04c0*/  IADD3 R13, PT, PT, R13, 0x1f, -R0.reuse ;  /* 0x0000001f0d0d7810 */ /* 0x100fe20007ffe800 */
[----:B------:R-:W-:Y:S02]  /*04d0*/  IMAD.U32 R12, RZ, RZ, UR10 ;  /* 0x0000000aff0c7e24 */ /* 0x000fe4000f8e00ff */
[----:B------:R-:W-:Y:S01]  /*04e0*/  IMAD.MOV.U32 R41, RZ, RZ, R0 ;  /* 0x000000ffff297224 */ /* 0x000fe200078e0000 */
[----:B------:R-:W-:Y:S02]  /*04f0*/  LOP3.LUT R42, R13, 0x60, RZ, 0xc0, !PT ;  /* 0x000000600d2a7812 */ /* 0x000fe400078ec0ff */
[----:B------:R-:W-:Y:S01]  /*0500*/  SHF.L.U64.HI R15, R14, 0xb, R15 ;  /* 0x0000000b0e0f7819 */ /* 0x000fe2000001020f */
[----:B------:R-:W-:Y:S01]  /*0510*/  IMAD.SHL.U32 R14, R12, 0x800, RZ ;  /* 0x000008000c0e7824 */ /* 0x000fe200078e00ff */
[----:B------:R-:W-:-:S02]  /*0520*/  ISETP.NE.AND P1, PT, R42, 0x60, PT ;  /* 0x000000602a00780c */ /* 0x000fc40003f25270 */
[----:B------:R-:W-:-:S11]  /*0530*/  ISETP.GE.U32.AND P0, PT, R13, 0x60, PT ;  /* 0x000000600d00780c */ /* 0x000fd60003f06070 */
[----:B------:R-:W-:Y:S05]  /*0540*/  @!P1 BRA `(.L_x_3) ;  /* 0x00000000004c9947 */ /* 0x000fea0003800000 */
[----:B------:R-:W0:Y:S02]  /*0550*/  LDCU.64 UR8, c[0x0][0x380] ;  /* 0x00007000ff0877ac */ /* 0x000e240008000a00 */
[----:B0-----:R-:W-:-:S04]  /*0560*/  IADD3 R12, P1, PT, R14, UR8, RZ ;  /* 0x000000080e0c7c10 */ /* 0x001fc8000ff3e0ff */
[----:B------:R-:W-:-:S03]  /*0570*/  IADD3.X R13, PT, PT, R15, UR9, RZ, P1, !PT ;  /* 0x000000090f0d7c10 */ /* 0x000fc60008ffe4ff */
[----:B------:R-:W-:-:S05]  /*0580*/  IMAD.WIDE.U32 R12, R0, 0x8, R12 ;  /* 0x00000008000c7825 */ /* 0x000fca00078e000c */
[----:B------:R-:W2:Y:S01]  /*0590*/  LDG.E.64.CONSTANT R18, desc[UR16][R12.64] ;  /* 0x000000100c127981 */ /* 0x000ea2000c1e9b00 */
[----:B------:R-:W-:Y:S01]  /*05a0*/  IMAD.U32 R17, RZ, RZ, UR12 ;  /* 0x0000000cff117e24 */ /* 0x000fe2000f8e00ff */
[----:B------:R-:W-:Y:S01]  /*05b0*/  ISETP.NE.AND P1, PT, R42, RZ, PT ;  /* 0x000000ff2a00720c */ /* 0x000fe20003f25270 */
[----:B------:R-:W-:Y:S02]  /*05c0*/  IMAD.MOV.U32 R16, RZ, RZ, R6 ;  /* 0x000000ffff107224 */ /* 0x000fe400078e0006 */
[C---:B------:R-:W-:Y:S02]  /*05d0*/  VIADD R41, R0.reuse, 0x20 ;  /* 0x0000002000297836 */ /* 0x040fe40000000000 */
[----:B------:R-:W-:-:S05]  /*05e0*/  IMAD.WIDE.U32 R16, R0, 0x8, R16 ;  /* 0x0000000800107825 */ /* 0x000fca00078e0010 */
[----:B--2---:R0:W-:Y:S03]  /*05f0*/  STG.E.64 desc[UR16][R16.64], R18 ;  /* 0x0000001210007986 */ /* 0x0041e6000c101b10 */
[----:B------:R-:W-:Y:S05]  /*0600*/  @!P1 BRA `(.L_x_3) ;  /* 0x00000000001c9947 */ /* 0x000fea0003800000 */
[----:B------:R-:W-:Y:S01]  /*0610*/  ISETP.NE.AND P1, PT, R42, 0x20, PT ;  /* 0x000000202a00780c */ /* 0x000fe20003f25270 */
[----:B0-----:R-:W2:-:S12]  /*0620*/  LDG.E.64.CONSTANT R18, desc[UR16][R12.64+0x100] ;  /* 0x000100100c127981 */ /* 0x001e98000c1e9b00 */
[----:B------:R-:W3:Y:S01]  /*0630*/  @P1 LDG.E.64.CONSTANT R42, desc[UR16][R12.64+0x200] ;  /* 0x000200100c2a1981 */ /* 0x000ee2000c1e9b00 */
[C---:B------:R-:W-:Y:S02]  /*0640*/  VIADD R41, R0.reuse, 0x40 ;  /* 0x0000004000297836 */ /* 0x040fe40000000000 */
[----:B------:R-:W-:Y:S01]  /*0650*/  @P1 VIADD R41, R0, 0x60 ;  /* 0x0000006000291836 */ /* 0x000fe20000000000 */
[----:B--2---:R1:W-:Y:S04]  /*0660*/  STG.E.64 desc[UR16][R16.64+0x100], R18 ;  /* 0x0001001210007986 */ /* 0x0043e8000c101b10 */
[----:B---3--:R1:W-:Y:S02]  /*0670*/  @P1 STG.E.64 desc[UR16][R16.64+0x200], R42 ;  /* 0x0002002a10001986 */ /* 0x0083e4000c101b10 */
.L_x_3:
[----:B------:R-:W-:Y:S05]  /*0680*/  BSYNC.RECONVERGENT B1 ;  /* 0x0000000000017941 */ /* 0x000fea0003800200 */
.L_x_2:
[----:B------:R-:W-:Y:S05]  /*0690*/  @!P0 BRA `(.L_x_1) ;  /* 0x0000000000948947 */ /* 0x000fea0003800000 */
[----:B------:R-:W2:Y:S01]  /*06a0*/  LDCU UR8, c[0x0][0x394] ;  /* 0x00007280ff0877ac */ /* 0x000ea20008000800 */
[----:B------:R-:W-:Y:S01]  /*06b0*/  IMAD.WIDE.U32 R14, R41, 0x8, R14 ;  /* 0x00000008290e7825 */ /* 0x000fe200078e000e */
[----:B------:R-:W3:Y:S01]  /*06c0*/  LDCU.64 UR14, c[0x0][0x3a0] ;  /* 0x00007400ff0e77ac */ /* 0x000ee20008000a00 */
[----:B------:R-:W4:Y:S01]  /*06d0*/  LDCU.64 UR20, c[0x0][0x380] ;  /* 0x00007000ff1477ac */ /* 0x000f220008000a00 */
[----:B------:R-:W-:Y:S01]  /*06e0*/  UMOV UR5, URZ ;  /* 0x000000ff00057c82 */ /* 0x000fe20008000000 */
[----:B--2---:R-:W-:-:S04]  /*06f0*/  UIMAD.WIDE.U32 UR8, UR6, UR8, URZ ;  /* 0x00000008060872a5 */ /* 0x004fc8000f8e00ff */
[----:B------:R-:W-:Y:S02]  /*0700*/  UIADD3 UR5, UPT, UPT, UR9, UR5, URZ ;  /* 0x0000000509057290 */ /* 0x000fe4000fffe0ff */
[----:B---3--:R-:W-:Y:S01]  /*0710*/  ULEA UR14, UP0, UR8, UR14, 0xa ;  /* 0x0000000e080e7291 */ /* 0x008fe2000f8050ff */
[----:B----4-:R-:W-:-:S03]  /*0720*/  IADD3 R48, P0, PT, R14, UR20, RZ ;  /* 0x000000140e307c10 */ /* 0x010fc6000ff1e0ff */
[----:B------:R-:W-:Y:S02]  /*0730*/  ULEA.HI.X UR8, UR8, UR15, UR5, 0xa, UP0 ;  /* 0x0000000f08087291 */ /* 0x000fe400080f5405 */
[----:B------:R-:W-:Y:S01]  /*0740*/  IMAD.U32 R6, RZ, RZ, UR14 ;  /* 0x0000000eff067e24 */ /* 0x000fe2000f8e00ff */
[----:B------:R-:W-:-:S03]  /*0750*/  IADD3 R48, P1, PT, R48, 0x200, RZ ;  /* 0x0000020030307810 */ /* 0x000fc60007f3e0ff */
[----:B------:R-:W-:Y:S01]  /*0760*/  IMAD.U32 R13, RZ, RZ, UR8 ;  /* 0x00000008ff0d7e24 */ /* 0x000fe2000f8e00ff */
[----:B------:R-:W-:Y:S01]  /*0770*/  IADD3.X R49, PT, PT, RZ, UR21, R15, P1, P0 ;  /* 0x00000015ff317c10 */ /* 0x000fe20008fe040f */
[----:B------:R-:W-:-:S04]  /*0780*/  IMAD.MOV.U32 R12, RZ, RZ, R6 ;  /* 0x000000ffff0c7224 */ /* 0x000fc800078e0006 */
[----:B------:R-:W-:-:S03]  /*0790*/  IMAD.WIDE.U32 R12, R41, 0x8, R12 ;  /* 0x00000008290c7825 */ /* 0x000fc600078e000c */
[----:B------:R-:W-:-:S05]  /*07a0*/  IADD3 R46, P2, PT, R12, 0x200, RZ ;  /* 0x000002000c2e7810 */ /* 0x000fca0007f5e0ff */
[----:B------:R-:W-:-:S08]  /*07b0*/  IMAD.X R47, RZ, RZ, R13, P2 ;  /* 0x000000ffff2f7224 */ /* 0x000fd000010e060d */
.L_x_4:
[----:B------:R-:W-:Y:S02]  /*07c0*/  IMAD.MOV.U32 R14, RZ, RZ, R48 ;  /* 0x000000ffff0e7224 */ /* 0x000fe400078e0030 */
[----:B------:R-:W-:-:S05]  /*07d0*/  IMAD.MOV.U32 R15, RZ, RZ, R49 ;  /* 0x000000ffff0f7224 */ /* 0x000fca00078e0031 */
[----:B--2---:R-:W2:Y:S04]  /*07e0*/  LDG.E.64.CONSTANT R44, desc[UR16][R14.64+-0x200] ;  /* 0xfffe00100e2c7981 */ /* 0x004ea8000c1e9b00 */
[----:B-1----:R-:W3:Y:S04]  /*07f0*/  LDG.E.64.CONSTANT R42, desc[UR16][R14.64+-0x100] ;  /* 0xffff00100e2a7981 */ /* 0x002ee8000c1e9b00 */
[----:B0-----:R-:W4:Y:S04]  /*0800*/  LDG.E.64.CONSTANT R18, desc[UR16][R14.64] ;  /* 0x000000100e127981 */ /* 0x001f28000c1e9b00 */
[----:B------:R-:W5:Y:S01]  /*0810*/  LDG.E.64.CONSTANT R16, desc[UR16][R14.64+0x100] ;  /* 0x000100100e107981 */ /* 0x000f62000c1e9b00 */
[----:B------:R-:W-:Y:S01]  /*0820*/  IMAD.MOV.U32 R12, RZ, RZ, R46 ;  /* 0x000000ffff0c7224 */ /* 0x000fe200078e002e */
[C---:B------:R-:W-:Y:S01]  /*0830*/  ISETP.GE.U32.AND P0, PT, R41.reuse, 0x80, PT ;  /* 0x000000802900780c */ /* 0x040fe20003f06070 */
[----:B------:R-:W-:Y:S01]  /*0840*/  IMAD.MOV.U32 R13, RZ, RZ, R47 ;  /* 0x000000ffff0d7224 */ /* 0x000fe200078e002f */
[----:B------:R-:W-:Y:S01]  /*0850*/  IADD3 R48, P1, PT, R14, 0x400, RZ ;  /* 0x000004000e307810 */ /* 0x000fe20007f3e0ff */
[----:B------:R-:W-:Y:S01]  /*0860*/  VIADD R41, R41, 0x80 ;  /* 0x0000008029297836 */ /* 0x000fe20000000000 */
[----:B------:R-:W-:-:S03]  /*0870*/  IADD3 R46, P2, PT, R12, 0x400, RZ ;  /* 0x000004000c2e7810 */ /* 0x000fc60007f5e0ff */
[----:B------:R-:W-:Y:S02]  /*0880*/  IMAD.X R49, RZ, RZ, R15, P1 ;  /* 0x000000ffff317224 */ /* 0x000fe400008e060f */
[----:B------:R-:W-:Y:S01]  /*0890*/  IMAD.X R47, RZ, RZ, R13, P2 ;  /* 0x000000ffff2f7224 */ /* 0x000fe200010e060d */
[----:B--2---:R2:W-:Y:S04]  /*08a0*/  STG.E.64 desc[UR16][R12.64+-0x200], R44 ;  /* 0xfffe002c0c007986 */ /* 0x0045e8000c101b10 */
[----:B---3--:R2:W-:Y:S04]  /*08b0*/  STG.E.64 desc[UR16][R12.64+-0x100], R42 ;  /* 0xffff002a0c007986 */ /* 0x0085e8000c101b10 */
[----:B----4-:R2:W-:Y:S04]  /*08c0*/  STG.E.64 desc[UR16][R12.64], R18 ;  /* 0x000000120c007986 */ /* 0x0105e8000c101b10 */
[----:B-----5:R2:W-:Y:S01]  /*08d0*/  STG.E.64 desc[UR16][R12.64+0x100], R16 ;  /* 0x000100100c007986 */ /* 0x0205e2000c101b10 */
[----:B------:R-:W-:Y:S05]  /*08e0*/  @!P0 BRA `(.L_x_4) ;  /* 0xfffffffc00b48947 */ /* 0x000fea000383ffff */
.L_x_1:
[----:B------:R-:W-:Y:S05]  /*08f0*/  BSYNC.RECONVERGENT B0 ;  /* 0x0000000000007941 */ /* 0x000fea0003800200 */
.L_x_0:
[----:B------:R-:W-:Y:S01]  /*0900*/  ISETP.GT.U32.AND P2, PT, R0, 0x7f, PT ;  /* 0x0000007f0000780c */ /* 0x000fe20003f44070 */
[----:B------:R-:W-:Y:S01]  /*0910*/  NOP ;  /* 0x0000000000007918 */ /* 0x000fe20000000000 */
[----:B------:R-:W-:Y:S11]  /*0920*/  BSSY.RECONVERGENT B0, `(.L_x_5) ;  /* 0x0000013000007945 */ /* 0x000ff60003800200 */
[----:B------:R-:W-:Y:S05]  /*0930*/  @P2 BRA `(.L_x_6) ;  /* 0x0000000000442947 */ /* 0x000fea0003800000 */
[----:B012---:R-:W0:Y:S01]  /*0940*/  S2R R17, SR_CgaCtaId ;  /* 0x0000000000117919 */ /* 0x007e220000008800 */
[----:B------:R-:W-:-:S05]  /*0950*/  MOV R12, 0x400 ;  /* 0x00000400000c7802 */ /* 0x000fca0000000f00 */
[C---:B------:R-:W-:Y:S02]  /*0960*/  VIADD R14, R12.reuse, 0x400 ;  /* 0x000004000c0e7836 */ /* 0x040fe40000000000 */
[----:B------:R-:W-:Y:S01]  /*0970*/  VIADD R16, R12, 0x800 ;  /* 0x000008000c107836 */ /* 0x000fe20000000000 */
[C---:B0-----:R-:W-:Y:S01]  /*0980*/  LEA R13, R17.reuse, R12, 0x18 ;  /* 0x0000000c110d7211 */ /* 0x041fe200078ec0ff */
[----:B------:R-:W-:Y:S01]  /*0990*/  IMAD.MOV.U32 R12, RZ, RZ, R0 ;  /* 0x000000ffff0c7224 */ /* 0x000fe200078e0000 */
[C---:B------:R-:W-:Y:S02]  /*09a0*/  LEA R15, R17.reuse, R14, 0x18 ;  /* 0x0000000e110f7211 */ /* 0x040fe400078ec0ff */
[----:B------:R-:W-:-:S07]  /*09b0*/  LEA R17, R17, R16, 0x18 ;  /* 0x0000001011117211 */ /* 0x000fce00078ec0ff */
.L_x_7:
[C---:B---3--:R-:W-:Y:S01]  /*09c0*/  IMAD R14, R12.reuse, 0x8, R13 ;  /* 0x000000080c0e7824 */ /* 0x048fe200078e020d */
[C---:B------:R-:W-:Y:S01]  /*09d0*/  ISETP.GE.U32.AND P0, PT, R12.reuse, 0x60, PT ;  /* 0x000000600c00780c */ /* 0x040fe20003f06070 */
[C---:B------:R-:W-:Y:S02]  /*09e0*/  IMAD R16, R12.reuse, 0x8, R15 ;  /* 0x000000080c107824 */ /* 0x040fe400078e020f */
[C---:B------:R-:W-:Y:S01]  /*09f0*/  IMAD R18, R12.reuse, 0x8, R17 ;  /* 0x000000080c127824 */ /* 0x040fe200078e0211 */
[----:B------:R3:W-:Y:S01]  /*0a00*/  STS.64 [R14], RZ ;  /* 0x000000ff0e007388 */ /* 0x0007e20000000a00 */
[----:B------:R-:W-:-:S03]  /*0a10*/  VIADD R12, R12, 0x20 ;  /* 0x000000200c0c7836 */ /* 0x000fc60000000000 */
[----:B------:R3:W-:Y:S04]  /*0a20*/  STS.64 [R16], RZ ;  /* 0x000000ff10007388 */ /* 0x0007e80000000a00 */
[----:B------:R3:W-:Y:S01]  /*0a30*/  STS.64 [R18], RZ ;  /* 0x000000ff12007388 */ /* 0x0007e20000000a00 */
[----:B------:R-:W-:Y:S05]  /*0a40*/  @!P0 BRA `(.L_x_7) ;  /* 0xfffffffc00dc8947 */ /* 0x000fea000383ffff */
.L_x_6:
[----:B------:R-:W-:Y:S05]  /*0a50*/  BSYNC.RECONVERGENT B0 ;  /* 0x0000000000007941 */ /* 0x000fea0003800200 */
.L_x_5:
[----:B------:R-:W4:Y:S02]  /*0a60*/  LDCU UR5, c[0x0][0x398] ;  /* 0x00007300ff0577ac */ /* 0x000f240008000800 */
[----:B----4-:R-:W-:Y:S01]  /*0a70*/  UISETP.NE.AND UP0, UPT, UR5, URZ, UPT ;  /* 0x000000ff0500728c */ /* 0x010fe2000bf05270 */
[----:B------:R-:W-:-:S08]  /*0a80*/  NOP ;  /* 0x0000000000007918 */ /* 0x000fd00000000000 */
[----:B------:R-:W-:Y:S05]  /*0a90*/  BRA.U !UP0, `(.L_x_8) ;  /* 0x0000006908dc7547 */ /* 0x000fea000b800000 */
[----:B------:R-:W-:-:S05]  /*0aa0*/  UMOV UR5, URZ ;  /* 0x000000ff00057c82 */ /* 0x000fca0008000000 */
.L_x_96:
[----:B012-4-:R-:W-:-:S05]  /*0ab0*/  UMOV UR6, URZ ;  /* 0x000000ff00067c82 */ /* 0x017fca0008000000 */
.L_x_95:
[----:B------:R-:W-:-:S04]  /*0ac0*/  UISETP.GE.U32.AND UP0, UPT, UR6, 0x2, UPT ;  /* 0x000000020600788c */ /* 0x000fc8000bf06070 */
[----:B------:R-:W-:-:S09]  /*0ad0*/  UISETP.EQ.AND UP0, UPT, UR5, URZ, !UP0 ;  /* 0x000000ff0500728c */ /* 0x000fd2000c702270 */
[----:B012-4-:R-:W-:Y:S05]  /*0ae0*/  BRA.U !UP0, `(.L_x_9) ;  /* 0x0000000108947547 */ /* 0x017fea000b800000 */
[----:B------:R-:W-:Y:S01]  /*0af0*/  BSSY.RECONVERGENT B0, `(.L_x_10) ;  /* 0x0000010000007945 */ /* 0x000fe20003800200 */
[----:B------:R-:W-:-:S03]  /*0b00*/  ISETP.NE.AND P1, PT, R0, RZ, PT ;  /* 0x000000ff0000720c */ /* 0x000fc60003f25270 */
[----:B------:R-:W-:Y:S10]  /*0b10*/  @P2 BRA `(.L_x_11) ;  /* 0x0000000000342947 */ /* 0x000ff40003800000 */
[----:B---3--:R-:W3:Y:S01]  /*0b20*/  S2R R14, SR_CgaCtaId ;  /* 0x00000000000e7919 */ /* 0x008ee20000008800 */
[----:B--2---:R-:W-:Y:S01]  /*0b30*/  MOV R13, 0x400 ;  /* 0x00000400000d7802 */ /* 0x004fe20000000f00 */
[----:B------:R-:W-:-:S04]  /*0b40*/  IMAD.MOV.U32 R12, RZ, RZ, R0 ;  /* 0x000000ffff0c7224 */ /* 0x000fc800078e0000 */
[----:B01----:R-:W-:Y:S01]  /*0b50*/  VIADD R17, R13, 0x400 ;  /* 0x000004000d117836 */ /* 0x003fe20000000000 */
[----:B---3--:R-:W-:-:S04]  /*0b60*/  LEA R15, R14, R13, 0x18 ;  /* 0x0000000d0e0f7211 */ /* 0x008fc800078ec0ff */
[----:B------:R-:W-:-:S07]  /*0b70*/  LEA R17, R14, R17, 0x18 ;  /* 0x000000110e117211 */ /* 0x000fce00078ec0ff */
.L_x_12:
[C---:B----4-:R-:W-:Y:S01]  /*0b80*/  IMAD R13, R12.reuse, 0x8, R15 ;  /* 0x000000080c0d7824 */ /* 0x050fe200078e020f */
[C---:B------:R-:W-:Y:S01]  /*0b90*/  ISETP.GE.U32.AND P0, PT, R12.reuse, 0x60, PT ;  /* 0x000000600c00780c */ /* 0x040fe20003f06070 */
[C---:B------:R-:W-:Y:S02]  /*0ba0*/  IMAD R14, R12.reuse, 0x8, R17 ;  /* 0x000000080c0e7824 */ /* 0x040fe400078e0211 */
[----:B------:R-:W-:Y:S01]  /*0bb0*/  VIADD R12, R12, 0x20 ;  /* 0x000000200c0c7836 */ /* 0x000fe20000000000 */
[----:B------:R4:W-:Y:S04]  /*0bc0*/  STS.64 [R13], RZ ;  /* 0x000000ff0d007388 */ /* 0x0009e80000000a00 */
[----:B------:R4:W-:Y:S05]  /*0bd0*/  STS.64 [R14], RZ ;  /* 0x000000ff0e007388 */ /* 0x0009ea0000000a00 */
[----:B------:R-:W-:Y:S05]  /*0be0*/  @!P0 BRA `(.L_x_12) ;  /* 0xfffffffc00e48947 */ /* 0x000fea000383ffff */
.L_x_11:
[----:B------:R-:W-:Y:S05]  /*0bf0*/  BSYNC.RECONVERGENT B0 ;  /* 0x0000000000007941 */ /* 0x000fea0003800200 */
.L_x_10:
[----:B------:R-:W-:Y:S04]  /*0c00*/  BSSY.RECONVERGENT B0, `(.L_x_13) ;  /* 0x0000012000007945 */ /* 0x000fe80003800200 */
[----:B------:R-:W-:Y:S05]  /*0c10*/  @P1 BRA `(.L_x_14) ;  /* 0x0000000000401947 */ /* 0x000fea0003800000 */
[----:B------:R-:W5:Y:S01]  /*0c20*/  S2UR UR8, SR_CgaCtaId ;  /* 0x00000000000879c3 */ /* 0x000f620000008800 */
[----:B------:R-:W5:Y:S01]  /*0c30*/  LDCU UR9, c[0x0][0x394] ;  /* 0x00007280ff0977ac */ /* 0x000f620008000800 */
[----:B--2---:R-:W-:Y:S02]  /*0c40*/  IMAD.U32 R12, RZ, RZ, UR6 ;  /* 0x00000006ff0c7e24 */ /* 0x004fe4000f8e00ff */
[----:B01-3--:R-:W-:Y:S01]  /*0c50*/  IMAD.MOV.U32 R18, RZ, RZ, 0x2 ;  /* 0x00000002ff127424 */ /* 0x00bfe200078e00ff */
[----:B------:R-:W0:Y:S01]  /*0c60*/  LDCU UR14, c[0x0][0x398] ;  /* 0x00007300ff0e77ac */ /* 0x000e220008000800 */
[----:B------:R-:W-:Y:S02]  /*0c70*/  IMAD.MOV.U32 R19, RZ, RZ, 0x0 ;  /* 0x00000000ff137424 */ /* 0x000fe400078e00ff */
[----:B----4-:R-:W-:Y:S01]  /*0c80*/  IMAD.MOV.U32 R13, RZ, RZ, RZ ;  /* 0x000000ffff0d7224 */ /* 0x010fe200078e00ff */
[----:B------:R-:W-:Y:S01]  /*0c90*/  UMOV UR7, 0x400 ;  /* 0x0000040000077882 */ /* 0x000fe20000000000 */
[----:B------:R-:W-:-:S02]  /*0ca0*/  IMAD.MOV.U32 R15, RZ, RZ, RZ ;  /* 0x000000ffff0f7224 */ /* 0x000fc400078e00ff */
[----:B------:R-:W-:Y:S02]  /*0cb0*/  IMAD.MOV.U32 R17, RZ, RZ, RZ ;  /* 0x000000ffff117224 */ /* 0x000fe400078e00ff */
[----:B-----5:R-:W-:Y:S02]  /*0cc0*/  IMAD.U32 R14, RZ, RZ, UR9 ;  /* 0x00000009ff0e7e24 */ /* 0x020fe4000f8e00ff */
[----:B0-----:R-:W-:Y:S01]  /*0cd0*/  IMAD.U32 R16, RZ, RZ, UR14 ;  /* 0x0000000eff107e24 */ /* 0x001fe2000f8e00ff */
[----:B------:R-:W-:-:S09]  /*0ce0*/  ULEA UR7, UR8, UR7, 0x18 ;  /* 0x0000000708077291 */ /* 0x000fd2000f8ec0ff */
[----:B------:R0:W-:Y:S04]  /*0cf0*/  STS.128 [UR7+0x410], R12 ;  /* 0x0004100cff007988 */ /* 0x0001e80008000c07 */
[----:B------:R-:W-:Y:S04]  /*0d00*/  STS.128 [UR7+0x400], RZ ;  /* 0x000400ffff007988 */ /* 0x000fe80008000c07 */
[----:B------:R0:W-:Y:S02]  /*0d10*/  STS.128 [UR7+0x420], R16 ;  /* 0x00042010ff007988 */ /* 0x0001e40008000c07 */
.L_x_14:
[----:B------:R-:W-:Y:S05]  /*0d20*/  BSYNC.RECONVERGENT B0 ;  /* 0x0000000000007941 */ /* 0x000fea0003800200 */
.L_x_13:
[----:B------:R-:W-:Y:S01]  /*0d30*/  NOP ;  /* 0x0000000000007918 */ /* 0x000fe20000000000 */
.L_x_9:
[----:B------:R-:W5:Y:S01]  /*0d40*/  LDCU UR7, c[0x0][0x394] ;  /* 0x00007280ff0777ac */ /* 0x000f620008000800 */
[----:B------:R-:W-:Y:S02]  /*0d50*/  ULOP3.LUT UP2, URZ, UR6, UR5, URZ, 0xfc, !UPT ;  /* 0x0000000506ff7292 */ /* 0x000fe4000f84fcff */
[----:B------:R-:W-:Y:S02]  /*0d60*/  UISETP.NE.AND UP3, UPT, UR6, URZ, UPT ;  /* 0x000000ff0600728c */ /* 0x000fe4000bf65270 */
[----:B-----5:R-:W-:-:S04]  /*0d70*/  UIADD3 UR7, UPT, UPT, UR7, -0x1, URZ ;  /* 0xffffffff07077890 */ /* 0x020fc8000fffe0ff */
[----:B------:R-:W-:Y:S02]  /*0d80*/  USEL UR8, UR7, 0xffffffff, UP2 ;  /* 0xffffffff07087887 */ /* 0x000fe40009000000 */
[----:B------:R-:W-:Y:S02]  /*0d90*/  USEL UR7, URZ, 0x2, UP2 ;  /* 0x00000002ff077887 */ /* 0x000fe40009000000 */
[----:B------:R-:W-:Y:S02]  /*0da0*/  USEL UR15, UR8, 0xffffffff, !UP3 ;  /* 0xffffffff080f7887 */ /* 0x000fe4000d800000 */
[----:B------:R-:W-:-:S09]  /*0db0*/  UISETP.GE.U32.AND UP2, UPT, UR7, UR18, UPT ;  /* 0x000000120700728c */ /* 0x000fd2000bf46070 */
[----:B------:R-:W-:Y:S05]  /*0dc0*/  BRA.U UP2, `(.L_x_15) ;  /* 0x0000006502f47547 */ /* 0x000fea000b800000 */
[----:B------:R-:W-:Y:S02]  /*0dd0*/  UIMAD UR8, UR18, UR6, URZ ;  /* 0x00000006120872a4 */ /* 0x000fe4000f8e02ff */
[----:B------:R-:W-:Y:S02]  /*0de0*/  UISETP.NE.AND UP2, UPT, UR5, URZ, UPT ;  /* 0x000000ff0500728c */ /* 0x000fe4000bf45270 */
[----:B------:R-:W-:Y:S02]  /*0df0*/  UIADD3 UR8, UPT, UPT, UR7, UR8, URZ ;  /* 0x0000000807087290 */ /* 0x000fe4000fffe0ff */
[----:B------:R-:W-:Y:S02]  /*0e00*/  UMOV UR14, UR7 ;  /* 0x00000007000e7c82 */ /* 0x000fe40008000000 */
[----:B------:R-:W-:-:S12]  /*0e10*/  UIADD3 UR15, UPT, UPT, UR15, UR8, URZ ;  /* 0x000000080f0f7290 */ /* 0x000fd8000fffe0ff */
.L_x_94:
[----:B01----:R-:W-:Y:S01]  /*0e20*/  IMAD.U32 R41, RZ, RZ, UR15 ;  /* 0x0000000fff297e24 */ /* 0x003fe2000f8e00ff */
[----:B------:R-:W-:Y:S01]  /*0e30*/  UMOV UR15, UR8 ;  /* 0x00000008000f7c82 */ /* 0x000fe20008000000 */
[----:B--2---:R-:W-:Y:S05]  /*0e40*/  BRA.U !UP0, `(.L_x_16) ;  /* 0x0000003108587547 */ /* 0x004fea000b800000 */
[----:B------:R-:W-:-:S09]  /*0e50*/  ULOP3.LUT UP3, URZ, UR14, 0x7f, URZ, 0xc0, !UPT ;  /* 0x0000007f0eff7892 */ /* 0x000fd2000f86c0ff */
[----:B------:R-:W-:Y:S05]  /*0e60*/  BRA.U UP3, `(.L_x_17) ;  /* 0x00000031032c7547 */ /* 0x000fea000b800000 */
[----:B------:R-:W-:Y:S01]  /*0e70*/  ISETP.NE.AND P1, PT, R0, RZ, PT ;  /* 0x000000ff0000720c */ /* 0x000fe20003f25270 */
[----:B------:R-:W-:-:S12]  /*0e80*/  BSSY.RECONVERGENT B0, `(.L_x_18) ;  /* 0x0000023000007945 */ /* 0x000fd80003800200 */
[----:B0-2-4-:R-:W0:Y:S01]  /*0e90*/  @!P1 S2R R13, SR_CgaCtaId ;  /* 0x00000000000d9919 */ /* 0x015e220000008800 */
[----:B------:R-:W-:-:S04]  /*0ea0*/  @!P1 MOV R12, 0x400 ;  /* 0x00000400000c9802 */ /* 0x000fc80000000f00 */
[----:B0-----:R-:W-:-:S05]  /*0eb0*/  @!P1 LEA R15, R13, R12, 0x18 ;  /* 0x0000000c0d0f9211 */ /* 0x001fca00078ec0ff */
[----:B------:R-:W0:Y:S02]  /*0ec0*/  @!P1 LDS.64 R12, [R15+0x430] ;  /* 0x000430000f0c9984 */ /* 0x000e240000000a00 */
[----:B0-----:R-:W-:-:S05]  /*0ed0*/  @!P1 IADD3 R12, P0, PT, R12, 0x1, RZ ;  /* 0x000000010c0c9810 */ /* 0x001fca0007f1e0ff */
[----:B------:R-:W-:Y:S01]  /*0ee0*/  @!P1 IMAD.X R13, RZ, RZ, R13, P0 ;  /* 0x000000ffff0d9224 */ /* 0x000fe200000e060d */
[----:B------:R-:W-:-:S04]  /*0ef0*/  ISETP.GT.AND P0, PT, R2, 0x1, PT ;  /* 0x000000010200780c */ /* 0x000fc80003f04270 */
[----:B------:R0:W-:Y:S01]  /*0f00*/  @!P1 STS.64 [R15+0x430], R12 ;  /* 0x0004300c0f009388 */ /* 0x0001e20000000a00 */
[----:B------:R-:W-:Y:S01]  /*0f10*/  NOP ;  /* 0x0000000000007918 */ /* 0x000fe20000000000 */
[----:B------:R-:W-:Y:S07]  /*0f20*/  @P2 BRA `(.L_x_19) ;  /* 0x0000000000602947 */ /* 0x000fee0003800000 */
[----:B-1----:R-:W1:Y:S01]  /*0f30*/  S2R R43, SR_CgaCtaId ;  /* 0x00000000002b7919 */ /* 0x002e620000008800 */
[----:B0-----:R-:W-:-:S05]  /*0f40*/  MOV R13, 0x400 ;  /* 0x00000400000d7802 */ /* 0x001fca0000000f00 */
[C---:B---3--:R-:W-:Y:S02]  /*0f50*/  VIADD R14, R13.reuse, 0x800 ;  /* 0x000008000d0e7836 */ /* 0x048fe40000000000 */
[C---:B------:R-:W-:Y:S02]  /*0f60*/  VIADD R16, R13.reuse, 0x400 ;  /* 0x000004000d107836 */ /* 0x040fe40000000000 */
[C---:B------:R-:W-:Y:S02]  /*0f70*/  VIADD R12, R13.reuse, 0xc00 ;  /* 0x00000c000d0c7836 */ /* 0x040fe40000000000 */
[----:B------:R-:W-:Y:S01]  /*0f80*/  VIADD R13, R13, 0x1000 ;  /* 0x000010000d0d7836 */ /* 0x000fe20000000000 */
[C---:B-1----:R-:W-:Y:S02]  /*0f90*/  LEA R47, R43.reuse, R14, 0x18 ;  /* 0x0000000e2b2f7211 */ /* 0x042fe400078ec0ff */
[C---:B------:R-:W-:Y:S01]  /*0fa0*/  LEA R49, R43.reuse, R16, 0x18 ;  /* 0x000000102b317211 */ /* 0x040fe200078ec0ff */
[----:B------:R-:W-:Y:S01]  /*0fb0*/  IMAD.MOV.U32 R16, RZ, RZ, R0 ;  /* 0x000000ffff107224 */ /* 0x000fe200078e0000 */
[----:B------:R-:W-:-:S02]  /*0fc0*/  LEA R19, R43, R12, 0x18 ;  /* 0x0000000c2b137211 */ /* 0x000fc400078ec0ff */
[----:B------:R-:W-:-:S07]  /*0fd0*/  LEA R43, R43, R13, 0x18 ;  /* 0x0000000d2b2b7211 */ /* 0x000fce00078ec0ff */
.L_x_20:
[C---:B------:R-:W-:Y:S01]  /*0fe0*/  IMAD R14, R16.reuse, 0x8, R47 ;  /* 0x00000008100e7824 */ /* 0x040fe200078e022f */
[C---:B------:R-:W-:Y:S01]  /*0ff0*/  ISETP.GE.U32.AND P1, PT, R16.reuse, 0x60, PT ;  /* 0x000000601000780c */ /* 0x040fe20003f26070 */
[C---:B------:R-:W-:Y:S02]  /*1000*/  IMAD R17, R16.reuse, 0x8, R49 ;  /* 0x0000000810117824 */ /* 0x040fe400078e0231 */
[C---:B--2---:R-:W-:Y:S02]  /*1010*/  IMAD R45, R16.reuse, 0x8, R43 ;  /* 0x00000008102d7824 */ /* 0x044fe400078e022b */
[----:B------:R-:W-:Y:S04]  /*1020*/  LDS.64 R14, [R14] ;  /* 0x000000000e0e7984 */ /* 0x000fe80000000a00 */
[----:B------:R-:W0:Y:S02]  /*1030*/  LDS.64 R12, [R17] ;  /* 0x00000000110c7984 */ /* 0x000e240000000a00 */
[----:B0-----:R-:W-:Y:S01]  /*1040*/  LOP3.LUT R13, R13, R15, RZ, 0x3c, !PT ;  /* 0x0000000f0d0d7212 */ /* 0x001fe200078e3cff */
[----:B------:R-:W-:Y:S01]  /*1050*/  IMAD R15, R16, 0x8, R19 ;  /* 0x00000008100f7824 */ /* 0x000fe200078e0213 */
[----:B------:R-:W-:Y:S01]  /*1060*/  LOP3.LUT R12, R12, R14, RZ, 0x3c, !PT ;  /* 0x0000000e0c0c7212 */ /* 0x000fe200078e3cff */
[----:B------:R-:W-:-:S04]  /*1070*/  VIADD R16, R16, 0x20 ;  /* 0x0000002010107836 */ /* 0x000fc80000000000 */
[----:B------:R2:W-:Y:S04]  /*1080*/  STS.64 [R15], R12 ;  /* 0x0000000c0f007388 */ /* 0x0005e80000000a00 */
[----:B------:R2:W-:Y:S01]  /*1090*/  STS.64 [R45], R12 ;  /* 0x0000000c2d007388 */ /* 0x0005e20000000a00 */
[----:B------:R-:W-:Y:S05]  /*10a0*/  @!P1 BRA `(.L_x_20) ;  /* 0xfffffffc00cc9947 */ /* 0x000fea000383ffff */
.L_x_19:
[----:B------:R-:W-:Y:S05]  /*10b0*/  BSYNC.RECONVERGENT B0 ;  /* 0x0000000000007941 */ /* 0x000fea0003800200 */
.L_x_18:
[----:B------:R-:W-:Y:S01]  /*10c0*/  NOP ;  /* 0x0000000000007918 */ /* 0x000fe20000000000 */
[----:B------:R-:W-:Y:S04]  /*10d0*/  BSSY.RECONVERGENT B0, `(.L_x_21) ;  /* 0x0000019000007945 */ /* 0x000fe80003800200 */
[----:B------:R-:W-:Y:S05]  /*10e0*/  @P0 BRA `(.L_x_22) ;  /* 0x00000000002c0947 */ /* 0x000fea0003800000 */
[----:B------:R-:W-:Y:S01]  /*10f0*/  ISETP.NE.AND P1, PT, R2, RZ, PT ;  /* 0x000000ff0200720c */ /* 0x000fe20003f25270 */
[----:B0-2---:R-:W-:Y:S02]  /*1100*/  IMAD.MOV.U32 R12, RZ, RZ, R25 ;  /* 0x000000ffff0c7224 */ /* 0x005fe400078e0019 */
[----:B------:R-:W-:Y:S02]  /*1110*/  IMAD.MOV.U32 R13, RZ, RZ, R24 ;  /* 0x000000ffff0d7224 */ /* 0x000fe400078e0018 */
[----:B---3--:R-:W-:Y:S02]  /*1120*/  IMAD.MOV.U32 R14, RZ, RZ, R23 ;  /* 0x000000ffff0e7224 */ /* 0x008fe400078e0017 */
[----:B------:R-:W-:-:S06]  /*1130*/  IMAD.MOV.U32 R15, RZ, RZ, R3 ;  /* 0x000000ffff0f7224 */ /* 0x000fcc00078e0003 */
[----:B------:R-:W-:Y:S05]  /*1140*/  @!P1 BRA `(.L_x_23) ;  /* 0x0000000000449947 */ /* 0x000fea0003800000 */
[----:B------:R-:W-:Y:S02]  /*1150*/  IMAD.MOV.U32 R12, RZ, RZ, R22 ;  /* 0x000000ffff0c7224 */ /* 0x000fe400078e0016 */
[----:B------:R-:W-:Y:S02]  /*1160*/  IMAD.MOV.U32 R13, RZ, RZ, R21 ;  /* 0x000000ffff0d7224 */ /* 0x000fe400078e0015 */
[----:B------:R-:W-:Y:S02]  /*1170*/  IMAD.MOV.U32 R14, RZ, RZ, R20 ;  /* 0x000000ffff0e7224 */ /* 0x000fe400078e0014 */
[----:B------:R-:W-:Y:S01]  /*1180*/  IMAD.MOV.U32 R15, RZ, RZ, R11 ;  /* 0x000000ffff0f7224 */ /* 0x000fe200078e000b */
[----:B------:R-:W-:Y:S06]  /*1190*/  BRA `(.L_x_23) ;  /* 0x0000000000307947 */ /* 0x000fec0003800000 */
.L_x_22:
[----:B------:R-:W-:Y:S01]  /*11a0*/  ISETP.NE.AND P1, PT, R2, 0x2, PT ;  /* 0x000000020200780c */ /* 0x000fe20003f25270 */
[----:B0-2---:R-:W-:Y:S01]  /*11b0*/  IMAD.MOV.U32 R13, RZ, RZ, R9 ;  /* 0x000000ffff0d7224 */ /* 0x005fe200078e0009 */
[C---:B-1-3--:R-:W-:Y:S01]  /*11c0*/  LOP3.LUT R18, R3.reuse, 0xb, RZ, 0xfc, !PT ;  /* 0x0000000b03127812 */ /* 0x04afe200078efcff */
[----:B------:R-:W-:Y:S01]  /*11d0*/  IMAD.MOV.U32 R14, RZ, RZ, R8 ;  /* 0x000000ffff0e7224 */ /* 0x000fe200078e0008 */
[C---:B------:R-:W-:Y:S01]  /*11e0*/  LOP3.LUT R17, R3.reuse, 0x7, RZ, 0xfc, !PT ;  /* 0x0000000703117812 */ /* 0x040fe200078efcff */
[----:B------:R-:W-:Y:S01]  /*11f0*/  IMAD.MOV.U32 R15, RZ, RZ, R7 ;  /* 0x000000ffff0f7224 */ /* 0x000fe200078e0007 */
[----:B------:R-:W-:Y:S01]  /*1200*/  LOP3.LUT R16, R3, 0x3, RZ, 0xfc, !PT ;  /* 0x0000000303107812 */ /* 0x000fe200078efcff */
[----:B------:R-:W-:-:S06]  /*1210*/  IMAD.MOV.U32 R12, RZ, RZ, R10 ;  /* 0x000000ffff0c7224 */ /* 0x000fcc00078e000a */
[----:B------:R-:W-:Y:S02]  /*1220*/  @P1 IMAD.MOV.U32 R13, RZ, RZ, R18 ;  /* 0x000000ffff0d1224 */ /* 0x000fe400078e0012 */
[----:B------:R-:W-:Y:S02]  /*1230*/  @P1 IMAD.MOV.U32 R14, RZ, RZ, R17 ;  /* 0x000000ffff0e1224 */ /* 0x000fe400078e0011 */
[----:B------:R-:W-:Y:S02]  /*1240*/  @P1 IMAD.MOV.U32 R15, RZ, RZ, R16 ;  /* 0x000000ffff0f1224 */ /* 0x000fe400078e0010 */
[----:B------:R-:W-:-:S07]  /*1250*/  @P1 IMAD.MOV.U32 R12, RZ, RZ, R5 ;  /* 0x000000ffff0c1224 */ /* 0x000fce00078e0005 */
.L_x_23:
[----:B------:R-:W-:Y:S05]  /*1260*/  BSYNC.RECONVERGENT B0 ;  /* 0x0000000000007941 */ /* 0x000fea0003800200 */
.L_x_21:
[----:B------:R-:W0:Y:S01]  /*1270*/  S2UR UR9, SR_CgaCtaId ;  /* 0x00000000000979c3 */ /* 0x000e220000008800 */
[----:B------:R-:W-:Y:S01]  /*1280*/  UMOV UR8, 0x400 ;  /* 0x0000040000087882 */ /* 0x000fe20000000000 */
[----:B------:R-:W-:Y:S01]  /*1290*/  BSSY.RECONVERGENT B0, `(.L_x_24) ;  /* 0x0000055000007945 */ /* 0x000fe20003800200 */
[----:B------:R-:W-:-:S04]  /*12a0*/  UIADD3 UR7, UPT, UPT, UR8, 0x1000, URZ ;  /* 0x0000100008077890 */ /* 0x000fc8000fffe0ff */
[----:B0-----:R-:W-:-:S06]  /*12b0*/  ULEA UR7, UR9, UR7, 0x18 ;  /* 0x0000000709077291 */ /* 0x001fcc000f8ec0ff */
[----:B------:R-:W-:Y:S02]  /*12c0*/  LEA R45, R15, UR7, 0x3 ;  /* 0x000000070f2d7c11 */ /* 0x000fe4000f8e18ff */
[----:B-1----:R-:W-:Y:S02]  /*12d0*/  LEA R42, R14, UR7, 0x3 ;  /* 0x000000070e2a7c11 */ /* 0x002fe4000f8e18ff */
[----:B------:R-:W-:Y:S01]  /*12e0*/  LEA R43, R12, UR7, 0x3 ;  /* 0x000000070c2b7c11 */ /* 0x000fe2000f8e18ff */
[----:B------:R-:W0:Y:S01]  /*12f0*/  LDS.64 R18, [R45] ;  /* 0x000000002d127984 */ /* 0x000e220000000a00 */
[----:B------:R-:W-:-:S03]  /*1300*/  LEA R44, R13, UR7, 0x3 ;  /* 0x000000070d2c7c11 */ /* 0x000fc6000f8e18ff */
[----:B------:R-:W1:Y:S04]  /*1310*/  LDS.64 R16, [R42] ;  /* 0x000000002a107984 */ /* 0x000e680000000a00 */
[----:B------:R-:W-:Y:S04]  /*1320*/  LDS.64 R12, [R43] ;  /* 0x000000002b0c7984 */ /* 0x000fe80000000a00 */
[----:B------:R-:W2:Y:S01]  /*1330*/  LDS.64 R48, [R44] ;  /* 0x000000002c307984 */ /* 0x000ea20000000a00 */
[C---:B0-----:R-:W-:Y:S01]  /*1340*/  IMAD.SHL.U32 R46, R18.reuse, 0x2, RZ ;  /* 0x00000002122e7824 */ /* 0x041fe200078e00ff */
[----:B------:R-:W-:-:S02]  /*1350*/  SHF.L.U64.HI R47, R18, 0x1, R19 ;  /* 0x00000001122f7819 */ /* 0x000fc40000010213 */
[----:B-1----:R-:W-:Y:S02]  /*1360*/  IADD3 R14, P1, PT, R18, R16, RZ ;  /* 0x00000010120e7210 */ /* 0x002fe40007f3e0ff */
[----:B------:R-:W-:-:S03]  /*1370*/  LOP3.LUT R47, R47, 0x1, RZ, 0xc0, !PT ;  /* 0x000000012f2f7812 */ /* 0x000fc600078ec0ff */
[----:B------:R-:W-:Y:S01]  /*1380*/  IMAD.X R15, R19, 0x1, R17, P1 ;  /* 0x00000001130f7824 */ /* 0x000fe200008e0611 */
[----:B------:R-:W-:Y:S01]  /*1390*/  LOP3.LUT R19, R46, 0xfffffffe, RZ, 0xc0, !PT ;  /* 0xfffffffe2e137812 */ /* 0x000fe200078ec0ff */
[----:B------:R-:W-:Y:S02]  /*13a0*/  IMAD R47, R47, R16, RZ ;  /* 0x000000102f2f7224 */ /* 0x000fe400078e02ff */
[----:B--2---:R-:W-:Y:S02]  /*13b0*/  IMAD.SHL.U32 R46, R48, 0x2, RZ ;  /* 0x00000002302e7824 */ /* 0x004fe400078e00ff */
[----:B------:R-:W-:-:S03]  /*13c0*/  IMAD.WIDE.U32 R14, R16, R19, R14 ;  /* 0x00000013100e7225 */ /* 0x000fc600078e000e */
[----:B------:R-:W-:Y:S01]  /*13d0*/  LOP3.LUT R46, R46, 0xfffffffe, RZ, 0xc0, !PT ;  /* 0xfffffffe2e2e7812 */ /* 0x000fe200078ec0ff */
[----:B------:R-:W-:Y:S01]  /*13e0*/  IMAD.IADD R47, R15, 0x1, R47 ;  /* 0x000000010f2f7824 */ /* 0x000fe200078e022f */
[----:B------:R-:W-:-:S04]  /*13f0*/  LOP3.LUT R19, R14, R12, RZ, 0x3c, !PT ;  /* 0x0000000c0e137212 */ /* 0x000fc800078e3cff */
[----:B------:R-:W-:-:S04]  /*1400*/  LOP3.LUT R15, R47, R13, RZ, 0x3c, !PT ;  /* 0x0000000d2f0f7212 */ /* 0x000fc800078e3cff */
[C---:B------:R-:W-:Y:S02]  /*1410*/  IADD3 R18, P1, PT, R48.reuse, R15, RZ ;  /* 0x0000000f30127210 */ /* 0x040fe40007f3e0ff */
[----:B------:R-:W-:-:S03]  /*1420*/  SHF.L.U64.HI R48, R48, 0x1, R49 ;  /* 0x0000000130307819 */ /* 0x000fc60000010231 */
[----:B------:R-:W-:Y:S02]  /*1430*/  IMAD.X R19, R49, 0x1, R19, P1 ;  /* 0x0000000131137824 */ /* 0x000fe400008e0613 */
[----:B------:R-:W-:Y:S01]  /*1440*/  IMAD.WIDE.U32 R18, R46, R15, R18 ;  /* 0x0000000f2e127225 */ /* 0x000fe200078e0012 */
[----:B------:R-:W-:-:S03]  /*1450*/  LOP3.LUT R46, R48, 0x1, RZ, 0xc0, !PT ;  /* 0x00000001302e7812 */ /* 0x000fc600078ec0ff */
[----:B------:R-:W-:Y:S02]  /*1460*/  IMAD.SHL.U32 R48, R14, 0x2, RZ ;  /* 0x000000020e307824 */ /* 0x000fe400078e00ff */
[----:B------:R-:W-:Y:S01]  /*1470*/  IMAD R15, R46, R15, R19 ;  /* 0x0000000f2e0f7224 */ /* 0x000fe200078e0213 */
[----:B------:R-:W-:Y:S02]  /*1480*/  LOP3.LUT R46, R18, R16, RZ, 0x3c, !PT ;  /* 0x00000010122e7212 */ /* 0x000fe400078e3cff */
[----:B------:R-:W-:Y:S02]  /*1490*/  LOP3.LUT R48, R48, 0xfffffffe, RZ, 0xc0, !PT ;  /* 0xfffffffe30307812 */ /* 0x000fe400078ec0ff */
[----:B------:R-:W-:-:S04]  /*14a0*/  LOP3.LUT R17, R15, R17, RZ, 0x3c, !PT ;  /* 0x000000110f117212 */ /* 0x000fc800078e3cff */
[----:B------:R-:W-:Y:S02]  /*14b0*/  SHF.L.W.U32.HI R19, R46, 0x8, R17 ;  /* 0x000000082e137819 */ /* 0x000fe40000010e11 */
[----:B------:R-:W-:Y:S02]  /*14c0*/  SHF.L.W.U32.HI R46, R17, 0x8, R46 ;  /* 0x00000008112e7819 */ /* 0x000fe40000010e2e */
[----:B------:R-:W-:-:S05]  /*14d0*/  IADD3 R16, P1, PT, R19, R14, RZ ;  /* 0x0000000e13107210 */ /* 0x000fca0007f3e0ff */
[----:B------:R-:W-:Y:S02]  /*14e0*/  IMAD.X R17, R46, 0x1, R47, P1 ;  /* 0x000000012e117824 */ /* 0x000fe400008e062f */
[----:B------:R-:W-:Y:S01]  /*14f0*/  IMAD.WIDE.U32 R16, R19, R48, R16 ;  /* 0x0000003013107225 */ /* 0x000fe200078e0010 */
[----:B------:R-:W-:-:S04]  /*1500*/  SHF.L.U64.HI R48, R14, 0x1, R47 ;  /* 0x000000010e307819 */ /* 0x000fc8000001022f */
[----:B------:R-:W-:Y:S02]  /*1510*/  LOP3.LUT R48, R48, 0x1, RZ, 0xc0, !PT ;  /* 0x0000000130307812 */ /* 0x000fe400078ec0ff */
[----:B------:R-:W-:Y:S01]  /*1520*/  LOP3.LUT R13, R16, R47, R13, 0x96, !PT ;  /* 0x0000002f100d7212 */ /* 0x000fe200078e960d */
[----:B------:R-:W-:Y:S02]  /*1530*/  IMAD.SHL.U32 R47, R18, 0x2, RZ ;  /* 0x00000002122f7824 */ /* 0x000fe400078e00ff */
[----:B------:R-:W-:-:S03]  /*1540*/  IMAD R17, R19, R48, R17 ;  /* 0x0000003013117224 */ /* 0x000fc600078e0211 */
[----:B------:R-:W-:Y:S02]  /*1550*/  LOP3.LUT R47, R47, 0xfffffffe, RZ, 0xc0, !PT ;  /* 0xfffffffe2f2f7812 */ /* 0x000fe400078ec0ff */
[----:B------:R-:W-:Y:S01]  /*1560*/  LOP3.LUT R14, R17, R14, R12, 0x96, !PT ;  /* 0x0000000e110e7212 */ /* 0x000fe200078e960c */
[----:B------:R0:W-:Y:S03]  /*1570*/  STS.64 [R45], R16 ;  /* 0x000000102d007388 */ /* 0x0001e60000000a00 */
[----:B------:R-:W-:Y:S02]  /*1580*/  SHF.L.W.U32.HI R12, R13, 0x10, R14 ;  /* 0x000000100d0c7819 */ /* 0x000fe40000010e0e */
[----:B------:R-:W-:Y:S02]  /*1590*/  SHF.L.W.U32.HI R13, R14, 0x10, R13 ;  /* 0x000000100e0d7819 */ /* 0x000fe40000010e0d */
[----:B------:R-:W-:-:S02]  /*15a0*/  IADD3 R14, P1, PT, R12, R18, RZ ;  /* 0x000000120c0e7210 */ /* 0x000fc40007f3e0ff */
[----:B------:R-:W-:-:S03]  /*15b0*/  SHF.L.U64.HI R18, R18, 0x1, R15 ;  /* 0x0000000112127819 */ /* 0x000fc6000001020f */
[----:B------:R-:W-:Y:S02]  /*15c0*/  IMAD.X R15, R13, 0x1, R15, P1 ;  /* 0x000000010d0f7824 */ /* 0x000fe400008e060f */
[----:B------:R-:W-:Y:S01]  /*15d0*/  IMAD.WIDE.U32 R14, R12, R47, R14 ;  /* 0x0000002f0c0e7225 */ /* 0x000fe200078e000e */
[----:B------:R-:W-:Y:S02]  /*15e0*/  LOP3.LUT R47, R18, 0x1, RZ, 0xc0, !PT ;  /* 0x00000001122f7812 */ /* 0x000fe400078ec0ff */
[----:B------:R-:W-:-:S03]  /*15f0*/  LOP3.LUT R18, R14, R19, RZ, 0x3c, !PT ;  /* 0x000000130e127212 */ /* 0x000fc600078e3cff */
[----:B------:R-:W-:-:S05]  /*1600*/  IMAD R15, R12, R47, R15 ;  /* 0x0000002f0c0f7224 */ /* 0x000fca00078e020f */
[----:B------:R-:W-:-:S04]  /*1610*/  LOP3.LUT R47, R15, R46, RZ, 0x3c, !PT ;  /* 0x0000002e0f2f7212 */ /* 0x000fc800078e3cff */
[----:B------:R-:W-:Y:S02]  /*1620*/  SHF.L.W.U32.HI R19, R18, 0x1, R47 ;  /* 0x0000000112137819 */ /* 0x000fe40000010e2f */
[----:B------:R-:W-:-:S05]  /*1630*/  SHF.L.W.U32.HI R18, R47, 0x1, R18 ;  /* 0x000000012f127819 */ /* 0x000fca0000010e12 */
[----:B------:R0:W-:Y:S04]  /*1640*/  STS.64 [R42], R18 ;  /* 0x000000122a007388 */ /* 0x0001e80000000a00 */
[----:B------:R0:W-:Y:S04]  /*1650*/  STS.64 [R44], R14 ;  /* 0x0000000e2c007388 */ /* 0x0001e80000000a00 */
[----:B------:R0:W-:Y:S01]  /*1660*/  STS.64 [R43], R12 ;  /* 0x0000000c2b007388 */ /* 0x0001e20000000a00 */
[----:B------:R-:W-:Y:S01]  /*1670*/  NOP ;  /* 0x0000000000007918 */ /* 0x000fe20000000000 */
[----:B------:R-:W-:Y:S05]  /*1680*/  @P0 BRA `(.L_x_25) ;  /* 0x00000000002c0947 */ /* 0x000fea0003800000 */
[----:B------:R-:W-:Y:S01]  /*1690*/  ISETP.NE.AND P1, PT, R2, RZ, PT ;  /* 0x000000ff0200720c */ /* 0x000fe20003f25270 */
[----:B0-----:R-:W-:Y:S02]  /*16a0*/  IMAD.MOV.U32 R12, RZ, RZ, R3 ;  /* 0x000000ffff0c7224 */ /* 0x001fe400078e0003 */
[----:B------:R-:W-:Y:S02]  /*16b0*/  IMAD.MOV.U32 R13, RZ, RZ, R20 ;  /* 0x000000ffff0d7224 */ /* 0x000fe400078e0014 */
[----:B------:R-:W-:Y:S02]  /*16c0*/  IMAD.MOV.U32 R14, RZ, RZ, R9 ;  /* 0x000000ffff0e7224 */ /* 0x000fe400078e0009 */
[----:B------:R-:W-:-:S06]  /*16d0*/  IMAD.MOV.U32 R15, RZ, RZ, R5 ;  /* 0x000000ffff0f7224 */ /* 0x000fcc00078e0005 */
[----:B------:R-:W-:Y:S05]  /*16e0*/  @!P1 BRA `(.L_x_26) ;  /* 0x00000000003c9947 */ /* 0x000fea0003800000 */
[----:B------:R-:W-:Y:S01]  /*16f0*/  LOP3.LUT R14, R3, 0xb, RZ, 0xfc, !PT ;  /* 0x0000000b030e7812 */ /* 0x000fe200078efcff */
[----:B------:R-:W-:Y:S02]  /*1700*/  IMAD.MOV.U32 R12, RZ, RZ, R11 ;  /* 0x000000ffff0c7224 */ /* 0x000fe400078e000b */
[----:B------:R-:W-:Y:S02]  /*1710*/  IMAD.MOV.U32 R13, RZ, RZ, R8 ;  /* 0x000000ffff0d7224 */ /* 0x000fe400078e0008 */
[----:B------:R-:W-:Y:S01]  /*1720*/  IMAD.MOV.U32 R15, RZ, RZ, R25 ;  /* 0x000000ffff0f7224 */ /* 0x000fe200078e0019 */
[----:B------:R-:W-:Y:S06]  /*1730*/  BRA `(.L_x_26) ;  /* 0x0000000000287947 */ /* 0x000fec0003800000 */
.L_x_25:
[----:B------:R-:W-:Y:S01]  /*1740*/  ISETP.NE.AND P1, PT, R2, 0x2, PT ;  /* 0x000000020200780c */ /* 0x000fe20003f25270 */
[----:B0-----:R-:W-:Y:S01]  /*1750*/  IMAD.MOV.U32 R12, RZ, RZ, R7 ;  /* 0x000000ffff0c7224 */ /* 0x001fe200078e0007 */
[C---:B------:R-:W-:Y:S01]  /*1760*/  LOP3.LUT R16, R3.reuse, 0x3, RZ, 0xfc, !PT ;  /* 0x0000000303107812 */ /* 0x040fe200078efcff */
[----:B------:R-:W-:Y:S01]  /*1770*/  IMAD.MOV.U32 R14, RZ, RZ, R24 ;  /* 0x000000ffff0e7224 */ /* 0x000fe200078e0018 */
[----:B------:R-:W-:Y:S01]  /*1780*/  LOP3.LUT R13, R3, 0x7, RZ, 0xfc, !PT ;  /* 0x00000007030d7812 */ /* 0x000fe200078efcff */
[----:B------:R-:W-:-:S08]  /*1790*/  IMAD.MOV.U32 R15, RZ, RZ, R22 ;  /* 0x000000ffff0f7224 */ /* 0x000fd000078e0016 */
[----:B------:R-:W-:Y:S02]  /*17a0*/  @P1 IMAD.MOV.U32 R12, RZ, RZ, R16 ;  /* 0x000000ffff0c1224 */ /* 0x000fe400078e0010 */
[----:B------:R-:W-:Y:S02]  /*17b0*/  @P1 IMAD.MOV.U32 R13, RZ, RZ, R23 ;  /* 0x000000ffff0d1224 */ /* 0x000fe400078e0017 */
[----:B------:R-:W-:Y:S02]  /*17c0*/  @P1 IMAD.MOV.U32 R14, RZ, RZ, R21 ;  /* 0x000000ffff0e1224 */ /* 0x000fe400078e0015 */
[----:B------:R-:W-:-:S07]  /*17d0*/  @P1 IMAD.MOV.U32 R15, RZ, RZ, R10 ;  /* 0x000000ffff0f1224 */ /* 0x000fce00078e000a */
.L_x_26:
[----:B------:R-:W-:Y:S05]  /*17e0*/  BSYNC.RECONVERGENT B0 ;  /* 0x0000000000007941 */ /* 0x000fea0003800200 */
.L_x_24:
[----:B------:R-:W-:Y:S01]  /*17f0*/  LEA R45, R12, UR7, 0x3 ;  /* 0x000000070c2d7c11 */ /* 0x000fe2000f8e18ff */
[----:B------:R-:W-:Y:S01]  /*1800*/  BSSY.RECONVERGENT B0, `(.L_x_27) ;  /* 0x0000051000007945 */ /* 0x000fe20003800200 */
[----:B------:R-:W-:Y:S02]  /*1810*/  LEA R42, R13, UR7, 0x3 ;  /* 0x000000070d2a7c11 */ /* 0x000fe4000f8e18ff */
        /* <DEDUP_REMOVED lines=65> */
[----:B------:R-:W-:Y:S02]  /*1c30*/  IMAD.MOV.U32 R12, RZ, RZ, R34 ;  /* 0x000000ffff0c7224 */ /* 0x000fe400078e0022 */
[----:B------:R-:W-:Y:S02]  /*1c40*/  IMAD.MOV.U32 R13, RZ, RZ, R35 ;  /* 0x000000ffff0d7224 */ /* 0x000fe400078e0023 */
[----:B------:R-:W-:Y:S02]  /*1c50*/  IMAD.MOV.U32 R14, RZ, RZ, R36 ;  /* 0x000000ffff0e7224 */ /* 0x000fe400078e0024 */
[----:B------:R-:W-:Y:S01]  /*1c60*/  IMAD.MOV.U32 R15, RZ, RZ, R37 ;  /* 0x000000ffff0f7224 */ /* 0x000fe200078e0025 */
[----:B------:R-:W-:Y:S06]  /*1c70*/  BRA `(.L_x_29) ;  /* 0x0000000000247947 */ /* 0x000fec0003800000 */
.L_x_28:
[----:B------:R-:W-:Y:S01]  /*1c80*/  ISETP.NE.AND P1, PT, R2, 0x2, PT ;  /* 0x000000020200780c */ /* 0x000fe20003f25270 */
[----:B0-----:R-:W-:Y:S02]  /*1c90*/  IMAD.MOV.U32 R12, RZ, RZ, R30 ;  /* 0x000000ffff0c7224 */ /* 0x001fe400078e001e */
[----:B------:R-:W-:Y:S02]  /*1ca0*/  IMAD.MOV.U32 R13, RZ, RZ, R31 ;  /* 0x000000ffff0d7224 */ /* 0x000fe400078e001f */
[----:B------:R-:W-:Y:S02]  /*1cb0*/  IMAD.MOV.U32 R14, RZ, RZ, R32 ;  /* 0x000000ffff0e7224 */ /* 0x000fe400078e0020 */
[----:B------:R-:W-:-:S06]  /*1cc0*/  IMAD.MOV.U32 R15, RZ, RZ, R33 ;  /* 0x000000ffff0f7224 */ /* 0x000fcc00078e0021 */
[----:B------:R-:W-:Y:S02]  /*1cd0*/  @P1 IMAD.MOV.U32 R12, RZ, RZ, R26 ;  /* 0x000000ffff0c1224 */ /* 0x000fe400078e001a */
[----:B------:R-:W-:Y:S02]  /*1ce0*/  @P1 IMAD.MOV.U32 R13, RZ, RZ, R27 ;  /* 0x000000ffff0d1224 */ /* 0x000fe400078e001b */
[----:B------:R-:W-:Y:S02]  /*1cf0*/  @P1 IMAD.MOV.U32 R14, RZ, RZ, R28 ;  /* 0x000000ffff0e1224 */ /* 0x000fe400078e001c */
[----:B------:R-:W-:-:S07]  /*1d00*/  @P1 IMAD.MOV.U32 R15, RZ, RZ, R29 ;  /* 0x000000ffff0f1224 */ /* 0x000fce00078e001d */
.L_x_29:
[----:B------:R-:W-:Y:S05]  /*1d10*/  BSYNC.RECONVERGENT B0 ;  /* 0x0000000000007941 */ /* 0x000fea0003800200 */
.L_x_27:
        /* <DEDUP_REMOVED lines=73> */
.L_x_31:
        /* <DEDUP_REMOVED lines=9> */
.L_x_32:
[----:B------:R-:W-:Y:S05]  /*2240*/  BSYNC.RECONVERGENT B0 ;  /* 0x0000000000007941 */ /* 0x000fea0003800200 */
.L_x_30:
        /* <DEDUP_REMOVED lines=62> */
[----:B------:R-:W-:Y:S01]  /*2630*/  UIADD3 UR20, UPT, UPT, UR8, 0xc00, URZ ;  /* 0x00000c0008147890 */ /* 0x000fe2000fffe0ff */
[----:B0-----:R-:W-:Y:S01]  /*2640*/  IMAD.U32 R19, RZ, RZ, UR9 ;  /* 0x00000009ff137e24 */ /* 0x001fe2000f8e00ff */
[----:B------:R-:W-:Y:S01]  /*2650*/  BSSY.RECONVERGENT B1, `(.L_x_35) ;  /* 0x0000010000017945 */ /* 0x000fe20003800200 */
[----:B------:R-:W-:Y:S02]  /*2660*/  IMAD.U32 R43, RZ, RZ, UR9 ;  /* 0x00000009ff2b7e24 */ /* 0x000fe4000f8e00ff */
[----:B------:R-:W-:Y:S01]  /*2670*/  IMAD.MOV.U32 R16, RZ, RZ, R0 ;  /* 0x000000ffff107224 */ /* 0x000fe200078e0000 */
[----:B------:R-:W-:Y:S02]  /*2680*/  LEA R19, R19, UR20, 0x18 ;  /* 0x0000001413137c11 */ /* 0x000fe4000f8ec0ff */
[----:B------:R-:W-:-:S07]  /*2690*/  LEA R43, R43, UR8, 0x18 ;  /* 0x000000082b2b7c11 */ /* 0x000fce000f8ec0ff */
.L_x_36:
[C---:B------:R-:W-:Y:S01]  /*26a0*/  LEA R14, R16.reuse, UR7, 0x3 ;  /* 0x00000007100e7c11 */ /* 0x040fe2000f8e18ff */
[C---:B------:R-:W-:Y:S01]  /*26b0*/  IMAD R17, R16.reuse, 0x8, R19 ;  /* 0x0000000810117824 */ /* 0x040fe200078e0213 */
[----:B------:R-:W-:-:S04]  /*26c0*/  ISETP.GE.U32.AND P1, PT, R16, 0x60, PT ;  /* 0x000000601000780c */ /* 0x000fc80003f26070 */
[----:B0-----:R-:W-:Y:S04]  /*26d0*/  LDS.64 R14, [R14] ;  /* 0x000000000e0e7984 */ /* 0x001fe80000000a00 */
[----:B------:R-:W0:Y:S02]  /*26e0*/  LDS.64 R12, [R17] ;  /* 0x00000000110c7984 */ /* 0x000e240000000a00 */
[----:B0-----:R-:W-:Y:S01]  /*26f0*/  LOP3.LUT R13, R13, R15, RZ, 0x3c, !PT ;  /* 0x0000000f0d0d7212 */ /* 0x001fe200078e3cff */
[----:B------:R-:W-:Y:S01]  /*2700*/  IMAD R15, R16, 0x8, R43 ;  /* 0x00000008100f7824 */ /* 0x000fe200078e022b */
[----:B------:R-:W-:Y:S01]  /*2710*/  LOP3.LUT R12, R12, R14, RZ, 0x3c, !PT ;  /* 0x0000000e0c0c7212 */ /* 0x000fe200078e3cff */
[----:B------:R-:W-:-:S04]  /*2720*/  VIADD R16, R16, 0x20 ;  /* 0x0000002010107836 */ /* 0x000fc80000000000 */
[----:B------:R0:W-:Y:S01]  /*2730*/  STS.64 [R15], R12 ;  /* 0x0000000c0f007388 */ /* 0x0001e20000000a00 */
[----:B------:R-:W-:Y:S05]  /*2740*/  @!P1 BRA `(.L_x_36) ;  /* 0xfffffffc00d49947 */ /* 0x000fea000383ffff */
[----:B------:R-:W-:Y:S05]  /*2750*/  BSYNC.RECONVERGENT B1 ;  /* 0x0000000000017941 */ /* 0x000fea0003800200 */
.L_x_35:
[----:B------:R-:W-:Y:S01]  /*2760*/  UIADD3 UR20, UPT, UPT, UR8, 0x800, URZ ;  /* 0x0000080008147890 */ /* 0x000fe2000fffe0ff */
[----:B------:R-:W-:Y:S01]  /*2770*/  IMAD.U32 R43, RZ, RZ, UR9 ;  /* 0x00000009ff2b7e24 */ /* 0x000fe2000f8e00ff */
[----:B------:R-:W-:Y:S01]  /*2780*/  UIADD3 UR21, UPT, UPT, UR8, 0xc00, URZ ;  /* 0x00000c0008157890 */ /* 0x000fe2000fffe0ff */
[----:B------:R-:W-:Y:S02]  /*2790*/  IMAD.U32 R45, RZ, RZ, UR9 ;  /* 0x00000009ff2d7e24 */ /* 0x000fe4000f8e00ff */
[----:B------:R-:W-:Y:S01]  /*27a0*/  IMAD.U32 R47, RZ, RZ, UR9 ;  /* 0x00000009ff2f7e24 */ /* 0x000fe2000f8e00ff */
[----:B------:R-:W-:Y:S01]  /*27b0*/  LEA R43, R43, UR20, 0x18 ;  /* 0x000000142b2b7c11 */ /* 0x000fe2000f8ec0ff */
[----:B------:R-:W-:Y:S01]  /*27c0*/  IMAD.MOV.U32 R16, RZ, RZ, R0 ;  /* 0x000000ffff107224 */ /* 0x000fe200078e0000 */
[----:B------:R-:W-:Y:S02]  /*27d0*/  LEA R45, R45, UR8, 0x18 ;  /* 0x000000082d2d7c11 */ /* 0x000fe4000f8ec0ff */
[----:B------:R-:W-:-:S07]  /*27e0*/  LEA R47, R47, UR21, 0x18 ;  /* 0x000000152f2f7c11 */ /* 0x000fce000f8ec0ff */
.L_x_37:
[C---:B------:R-:W-:Y:S01]  /*27f0*/  IMAD R14, R16.reuse, 0x8, R43 ;  /* 0x00000008100e7824 */ /* 0x040fe200078e022b */
[C---:B-1----:R-:W-:Y:S01]  /*2800*/  LEA R19, R16.reuse, UR7, 0x3 ;  /* 0x0000000710137c11 */ /* 0x042fe2000f8e18ff */
[C---:B------:R-:W-:Y:S01]  /*2810*/  IMAD R17, R16.reuse, 0x8, R45 ;  /* 0x0000000810117824 */ /* 0x040fe200078e022d */
[----:B------:R-:W-:-:S03]  /*2820*/  ISETP.GE.U32.AND P1, PT, R16, 0x60, PT ;  /* 0x000000601000780c */ /* 0x000fc60003f26070 */
[----:B0-----:R-:W-:Y:S04]  /*2830*/  LDS.64 R14, [R14] ;  /* 0x000000000e0e7984 */ /* 0x001fe80000000a00 */
        /* <DEDUP_REMOVED lines=8> */
.L_x_34:
[----:B------:R-:W-:Y:S05]  /*28c0*/  BSYNC.RECONVERGENT B0 ;  /* 0x0000000000007941 */ /* 0x000fea0003800200 */
.L_x_33:
[----:B------:R-:W-:Y:S01]  /*28d0*/  NOP ;  /* 0x0000000000007918 */ /* 0x000fe20000000000 */
[----:B------:R-:W-:Y:S04]  /*28e0*/  BSSY.RECONVERGENT B0, `(.L_x_38) ;  /* 0x0000019000007945 */ /* 0x000fe80003800200 */
[----:B------:R-:W-:Y:S05]  /*28f0*/  @P0 BRA `(.L_x_39) ;  /* 0x00000000002c0947 */ /* 0x000fea0003800000 */
[----:B------:R-:W-:Y:S01]  /*2900*/  ISETP.NE.AND P1, PT, R2, RZ, PT ;  /* 0x000000ff0200720c */ /* 0x000fe20003f25270 */
[----:B01----:R-:W-:Y:S02]  /*2910*/  IMAD.MOV.U32 R12, RZ, RZ, R25 ;  /* 0x000000ffff0c7224 */ /* 0x003fe400078e0019 */
        /* <DEDUP_REMOVED lines=9> */
.L_x_39:
[----:B------:R-:W-:Y:S01]  /*29b0*/  ISETP.NE.AND P1, PT, R2, 0x2, PT ;  /* 0x000000020200780c */ /* 0x000fe20003f25270 */
[----:B01----:R-:W-:Y:S01]  /*29c0*/  IMAD.MOV.U32 R13, RZ, RZ, R9 ;  /* 0x000000ffff0d7224 */ /* 0x003fe200078e0009 */
[C---:B------:R-:W-:Y:S01]  /*29d0*/  LOP3.LUT R18, R3.reuse, 0xb, RZ, 0xfc, !PT ;  /* 0x0000000b03127812 */ /* 0x040fe200078efcff */
        /* <DEDUP_REMOVED lines=9> */
.L_x_40:
[----:B------:R-:W-:Y:S05]  /*2a70*/  BSYNC.RECONVERGENT B0 ;  /* 0x0000000000007941 */ /* 0x000fea0003800200 */
.L_x_38:
        /* <DEDUP_REMOVED lines=73> */
.L_x_42:
        /* <DEDUP_REMOVED lines=10> */
.L_x_43:
[----:B------:R-:W-:Y:S05]  /*2fb0*/  BSYNC.RECONVERGENT B0 ;  /* 0x0000000000007941 */ /* 0x000fea0003800200 */
.L_x_41:
        /* <DEDUP_REMOVED lines=73> */
.L_x_45:
        /* <DEDUP_REMOVED lines=9> */
.L_x_46:
[----:B------:R-:W-:Y:S05]  /*34e0*/  BSYNC.RECONVERGENT B0 ;  /* 0x0000000000007941 */ /* 0x000fea0003800200 */
.L_x_44:
        /* <DEDUP_REMOVED lines=73> */
.L_x_48:
        /* <DEDUP_REMOVED lines=9> */
.L_x_49:
[----:B------:R-:W-:Y:S05]  /*3a10*/  BSYNC.RECONVERGENT B0 ;  /* 0x0000000000007941 */ /* 0x000fea0003800200 */
.L_x_47:
        /* <DEDUP_REMOVED lines=17> */
[----:B------:R-:W-:-:S04]  /*3b30*/  IMAD.WIDE.U32 R18, R14, R13, R18 ;  /* 0x0000000d0e127225 */ /* 0x000fc800078e0012 */
[----:B------:R-:W-:Y:S01]  /*3b40*/  IMAD.IADD R19, R19, 0x1, R49 ;  /* 0x0000000113137824 */ /* 0x000fe200078e0231 */
[----:B------:R-:W-:-:S04]  /*3b50*/  LOP3.LUT R13, R18, R16, RZ, 0x3c, !PT ;  /* 0x00000010120d7212 */ /* 0x000fc800078e3cff */
[----:B------:R-:W-:-:S04]  /*3b60*/  LOP3.LUT R49, R19, R17, RZ, 0x3c, !PT ;  /* 0x0000001113317212 */ /* 0x000fc800078e3cff */
[----:B------:R-:W-:-:S05]  /*3b70*/  IADD3 R12, P0, PT, R46, R49, RZ ;  /* 0x000000312e0c7210 */ /* 0x000fca0007f1e0ff */
[----:B------:R-:W-:Y:S01]  /*3b80*/  IMAD.X R13, R47, 0x1, R13, P0 ;  /* 0x000000012f0d7824 */ /* 0x000fe200000e060d */
[----:B------:R-:W-:Y:S02]  /*3b90*/  SHF.L.U64.HI R47, R46, 0x1, R47 ;  /* 0x000000012e2f7819 */ /* 0x000fe4000001022f */
[----:B------:R-:W-:Y:S01]  /*3ba0*/  LOP3.LUT R46, R48, 0xfffffffe, RZ, 0xc0, !PT ;  /* 0xfffffffe302e7812 */ /* 0x000fe200078ec0ff */
[----:B------:R-:W-:-:S04]  /*3bb0*/  IMAD.SHL.U32 R48, R18, 0x2, RZ ;  /* 0x0000000212307824 */ /* 0x000fc800078e00ff */
[----:B------:R-:W-:Y:S01]  /*3bc0*/  IMAD.WIDE.U32 R12, R46, R49, R12 ;  /* 0x000000312e0c7225 */ /* 0x000fe200078e000c */
[----:B------:R-:W-:Y:S02]  /*3bd0*/  LOP3.LUT R46, R47, 0x1, RZ, 0xc0, !PT ;  /* 0x000000012f2e7812 */ /* 0x000fe400078ec0ff */
[----:B------:R-:W-:-:S03]  /*3be0*/  LOP3.LUT R48, R48, 0xfffffffe, RZ, 0xc0, !PT ;  /* 0xfffffffe30307812 */ /* 0x000fc600078ec0ff */
[----:B------:R-:W-:Y:S01]  /*3bf0*/  IMAD R13, R46, R49, R13 ;  /* 0x000000312e0d7224 */ /* 0x000fe200078e020d */
[----:B------:R-:W-:-:S04]  /*3c00*/  LOP3.LUT R46, R12, R14, RZ, 0x3c, !PT ;  /* 0x0000000e0c2e7212 */ /* 0x000fc800078e3cff */
        /* <DEDUP_REMOVED lines=8> */
[----:B------:R-:W-:-:S03]  /*3c90*/  LOP3.LUT R17, R14, R19, R17, 0x96, !PT ;  /* 0x000000130e117212 */ /* 0x000fc600078e9611 */
[----:B------:R-:W-:Y:S02]  /*3ca0*/  IMAD R15, R47, R48, R15 ;  /* 0x000000302f0f7224 */ /* 0x000fe400078e020f */
[----:B------:R-:W-:-:S03]  /*3cb0*/  IMAD.SHL.U32 R48, R12, 0x2, RZ ;  /* 0x000000020c307824 */ /* 0x000fc600078e00ff */
[----:B------:R-:W-:Y:S01]  /*3cc0*/  LOP3.LUT R18, R15, R18, R16, 0x96, !PT ;  /* 0x000000120f127212 */ /* 0x000fe200078e9610 */
[----:B------:R0:W-:Y:S03]  /*3cd0*/  STS.64 [R45], R14 ;  /* 0x0000000e2d007388 */ /* 0x0001e60000000a00 */
[----:B------:R-:W-:Y:S02]  /*3ce0*/  SHF.L.W.U32.HI R16, R17, 0x10, R18 ;  /* 0x0000001011107819 */ /* 0x000fe40000010e12 */
[----:B------:R-:W-:Y:S02]  /*3cf0*/  SHF.L.W.U32.HI R17, R18, 0x10, R17 ;  /* 0x0000001012117819 */ /* 0x000fe40000010e11 */
[----:B------:R-:W-:Y:S02]  /*3d00*/  IADD3 R18, P0, PT, R16, R12, RZ ;  /* 0x0000000c10127210 */ /* 0x000fe40007f1e0ff */
[----:B------:R-:W-:-:S03]  /*3d10*/  SHF.L.U64.HI R12, R12, 0x1, R13 ;  /* 0x000000010c0c7819 */ /* 0x000fc6000001020d */
[----:B------:R-:W-:Y:S01]  /*3d20*/  IMAD.X R19, R17, 0x1, R13, P0 ;  /* 0x0000000111137824 */ /* 0x000fe200000e060d */
[----:B------:R-:W-:-:S05]  /*3d30*/  LOP3.LUT R13, R48, 0xfffffffe, RZ, 0xc0, !PT ;  /* 0xfffffffe300d7812 */ /* 0x000fca00078ec0ff */
        /* <DEDUP_REMOVED lines=13> */
[----:B0-----:R-:W-:Y:S02]  /*3e10*/  IMAD.U32 R19, RZ, RZ, UR9 ;  /* 0x00000009ff137e24 */ /* 0x001fe4000f8e00ff */
[----:B------:R-:W-:Y:S02]  /*3e20*/  IMAD.U32 R43, RZ, RZ, UR9 ;  /* 0x00000009ff2b7e24 */ /* 0x000fe4000f8e00ff */
[----:B------:R-:W-:Y:S01]  /*3e30*/  IMAD.MOV.U32 R16, RZ, RZ, R0 ;  /* 0x000000ffff107224 */ /* 0x000fe200078e0000 */
[----:B------:R-:W-:Y:S02]  /*3e40*/  LEA R19, R19, UR20, 0x18 ;  /* 0x0000001413137c11 */ /* 0x000fe4000f8ec0ff */
[----:B------:R-:W-:-:S07]  /*3e50*/  LEA R43, R43, UR8, 0x18 ;  /* 0x000000082b2b7c11 */ /* 0x000fce000f8ec0ff */
.L_x_51:
[C---:B------:R-:W-:Y:S01]  /*3e60*/  LEA R14, R16.reuse, UR7, 0x3 ;  /* 0x00000007100e7c11 */ /* 0x040fe2000f8e18ff */
[C---:B------:R-:W-:Y:S01]  /*3e70*/  IMAD R17, R16.reuse, 0x8, R19 ;  /* 0x0000000810117824 */ /* 0x040fe200078e0213 */
[----:B------:R-:W-:-:S04]  /*3e80*/  ISETP.GE.U32.AND P0, PT, R16, 0x60, PT ;  /* 0x000000601000780c */ /* 0x000fc80003f06070 */
[----:B-1----:R-:W-:Y:S04]  /*3e90*/  LDS.64 R14, [R14] ;  /* 0x000000000e0e7984 */ /* 0x002fe80000000a00 */
[----:B------:R-:W0:Y:S02]  /*3ea0*/  LDS.64 R12, [R17] ;  /* 0x00000000110c7984 */ /* 0x000e240000000a00 */
[----:B0-----:R-:W-:Y:S01]  /*3eb0*/  LOP3.LUT R13, R13, R15, RZ, 0x3c, !PT ;  /* 0x0000000f0d0d7212 */ /* 0x001fe200078e3cff */
[----:B------:R-:W-:Y:S01]  /*3ec0*/  IMAD R15, R16, 0x8, R43 ;  /* 0x00000008100f7824 */ /* 0x000fe200078e022b */
[----:B------:R-:W-:Y:S01]  /*3ed0*/  LOP3.LUT R12, R12, R14, RZ, 0x3c, !PT ;  /* 0x0000000e0c0c7212 */ /* 0x000fe200078e3cff */
[----:B------:R-:W-:-:S04]  /*3ee0*/  VIADD R16, R16, 0x20 ;  /* 0x0000002010107836 */ /* 0x000fc80000000000 */
[----:B------:R1:W-:Y:S01]  /*3ef0*/  STS.64 [R15], R12 ;  /* 0x0000000c0f007388 */ /* 0x0003e20000000a00 */
[----:B------:R-:W-:Y:S05]  /*3f00*/  @!P0 BRA `(.L_x_51) ;  /* 0xfffffffc00d48947 */ /* 0x000fea000383ffff */
.L_x_50:
[----:B------:R-:W-:Y:S05]  /*3f10*/  BSYNC.RECONVERGENT B0 ;  /* 0x0000000000007941 */ /* 0x000fea0003800200 */
.L_x_17:
[----:B------:R-:W5:Y:S01]  /*3f20*/  S2UR UR8, SR_CgaCtaId ;  /* 0x00000000000879c3 */ /* 0x000f620000008800 */
[----:B------:R-:W-:Y:S01]  /*3f30*/  UMOV UR7, 0x400 ;  /* 0x0000040000077882 */ /* 0x000fe20000000000 */
[----:B------:R-:W-:Y:S01]  /*3f40*/  ULOP3.LUT UR9, UR14, 0x7f, URZ, 0xc0, !UPT ;  /* 0x0000007f0e097892 */ /* 0x000fe2000f8ec0ff */
[----:B------:R-:W-:Y:S01]  /*3f50*/  NOP ;  /* 0x0000000000007918 */ /* 0x000fe20000000000 */
[----:B01----:R-:W-:Y:S01]  /*3f60*/  IMAD.MOV.U32 R15, RZ, RZ, RZ ;  /* 0x000000ffff0f7224 */ /* 0x003fe200078e00ff */
[----:B-----5:R-:W-:-:S04]  /*3f70*/  ULEA UR7, UR8, UR7, 0x18 ;  /* 0x0000000708077291 */ /* 0x020fc8000f8ec0ff */
[----:B------:R-:W-:-:S09]  /*3f80*/  ULEA UR7, UR9, UR7, 0x3 ;  /* 0x0000000709077291 */ /* 0x000fd2000f8e18ff */
[----:B---34-:R-:W0:Y:S01]  /*3f90*/  LDS R14, [UR7] ;  /* 0x00000007ff0e7984 */ /* 0x018e220008000800 */
[----:B------:R-:W-:Y:S05]  /*3fa0*/  BRA `(.L_x_52) ;  /* 0x0000000000147947 */ /* 0x000fea0003800000 */
.L_x_16:
[----:B0-2-4-:R-:W-:Y:S02]  /*3fb0*/  IMAD.U32 R13, RZ, RZ, UR12 ;  /* 0x0000000cff0d7e24 */ /* 0x015fe4000f8e00ff */
[----:B------:R-:W-:-:S04]  /*3fc0*/  IMAD.MOV.U32 R12, RZ, RZ, R6 ;  /* 0x000000ffff0c7224 */ /* 0x000fc800078e0006 */
[----:B---3--:R-:W-:-:S06]  /*3fd0*/  IMAD.WIDE.U32 R14, R41, 0x400, R12 ;  /* 0x00000400290e7825 */ /* 0x008fcc00078e000c */
[----:B------:R0:W5:Y:S02]  /*3fe0*/  LDG.E R14, desc[UR16][R14.64] ;  /* 0x000000100e0e7981 */ /* 0x000164000c1e1900 */
[----:B0-----:R-:W-:-:S07]  /*3ff0*/  IMAD.MOV.U32 R15, RZ, RZ, RZ ;  /* 0x000000ffff0f7224 */ /* 0x001fce00078e00ff */
.L_x_52:
[----:B------:R-:W-:Y:S05]  /*4000*/  BRA.U UP2, `(.L_x_53) ;  /* 0x0000000102247547 */ /* 0x000fea000b800000 */
[----:B------:R-:W-:Y:S02]  /*4010*/  UISETP.NE.AND UP3, UPT, UR6, URZ, UPT ;  /* 0x000000ff0600728c */ /* 0x000fe4000bf65270 */
[----:B------:R-:W-:-:S04]  /*4020*/  UIMAD UR7, UR18, UR6, URZ ;  /* 0x00000006120772a4 */ /* 0x000fc8000f8e02ff */
[----:B------:R-:W-:-:S04]  /*4030*/  UIADD3 UR7, UP4, UPT, UR7, -0x1, URZ ;  /* 0xffffffff07077890 */ /* 0x000fc8000ff9e0ff */
[----:B------:R-:W-:Y:S02]  /*4040*/  UIADD3.X UR8, UPT, UPT, URZ, -0x1, URZ, UP4, !UPT ;  /* 0xffffffffff087890 */ /* 0x000fe4000a7fe4ff */
[----:B------:R-:W-:Y:S02]  /*4050*/  @!UP3 UIADD3 UR9, UPT, UPT, UR14, -0x1, URZ ;  /* 0xffffffff0e09b890 */ /* 0x000fe4000fffe0ff */
[----:B------:R-:W-:-:S03]  /*4060*/  @UP3 UIADD3 UR9, UP4, UPT, UR14, UR7, URZ ;  /* 0x000000070e093290 */ /* 0x000fc6000ff9e0ff */
[----:B------:R-:W-:Y:S01]  /*4070*/  @!UP3 UMOV UR7, URZ ;  /* 0x000000ff0007bc82 */ /* 0x000fe20008000000 */
[----:B------:R-:W-:Y:S01]  /*4080*/  @UP3 UIADD3.X UR7, UPT, UPT, URZ, UR8, URZ, UP4, !UPT ;  /* 0x00000008ff073290 */ /* 0x000fe2000a7fe4ff */
[----:B------:R-:W-:Y:S11]  /*4090*/  BRA `(.L_x_54) ;  /* 0x0000000000087947 */ /* 0x000ff60003800000 */
.L_x_53:
[----:B------:R-:W-:-:S04]  /*40a0*/  UIADD3 UR9, UP3, UPT, UR14, UR13, URZ ;  /* 0x0000000d0e097290 */ /* 0x000fc8000ff7e0ff */
[----:B------:R-:W-:-:S12]  /*40b0*/  UIADD3.X UR7, UPT, UPT, URZ, UR19, URZ, UP3, !UPT ;  /* 0x00000013ff077290 */ /* 0x000fd80009ffe4ff */
.L_x_54:
[-C--:B012--5:R-:W-:Y:S01]  /*40c0*/  IMAD R17, R15, R14.reuse, RZ ;  /* 0x0000000e0f117224 */ /* 0x0a7fe200078e02ff */
[----:B------:R-:W-:Y:S01]  /*40d0*/  UIMAD UR8, UR18, UR6, URZ ;  /* 0x00000006120872a4 */ /* 0x000fe2000f8e02ff */
[C---:B------:R-:W-:Y:S01]  /*40e0*/  IMAD.WIDE.U32 R12, R14.reuse, R14, RZ ;  /* 0x0000000e0e0c7225 */ /* 0x040fe200078e00ff */
[----:B------:R-:W-:Y:S01]  /*40f0*/  UISETP.NE.AND UP3, UPT, UR6, 0x3, UPT ;  /* 0x000000030600788c */ /* 0x000fe2000bf65270 */
[----:B------:R-:W-:Y:S01]  /*4100*/  BSSY.RECONVERGENT B0, `(.L_x_55) ;  /* 0x0000027000007945 */ /* 0x000fe20003800200 */
[----:B------:R-:W-:Y:S01]  /*4110*/  UIADD3 UR8, UPT, UPT, UR18, UR8, URZ ;  /* 0x0000000812087290 */ /* 0x000fe2000fffe0ff */
[----:B------:R-:W-:Y:S02]  /*4120*/  IMAD R12, R14, R15, R17 ;  /* 0x0000000f0e0c7224 */ /* 0x000fe400078e0211 */
[----:B------:R-:W-:Y:S01]  /*4130*/  IMAD.U32 R16, RZ, RZ, UR7 ;  /* 0x00000007ff107e24 */ /* 0x000fe2000f8e00ff */
[----:B------:R-:W-:Y:S01]  /*4140*/  USEL UR8, UR8, URZ, UP3 ;  /* 0x000000ff08087287 */ /* 0x000fe20009800000 */
[----:B------:R-:W-:-:S03]  /*4150*/  IMAD.IADD R12, R13, 0x1, R12 ;  /* 0x000000010d0c7824 */ /* 0x000fc600078e020c */
[----:B------:R-:W-:Y:S01]  /*4160*/  USEL UR8, UR8, URZ, UP2 ;  /* 0x000000ff08087287 */ /* 0x000fe20009000000 */
[C---:B------:R-:W-:Y:S02]  /*4170*/  IMAD R15, R12.reuse, UR7, RZ ;  /* 0x000000070c0f7c24 */ /* 0x040fe4000f8e02ff */
[----:B------:R-:W-:-:S04]  /*4180*/  IMAD.WIDE.U32 R12, R12, UR9, RZ ;  /* 0x000000090c0c7c25 */ /* 0x000fc8000f8e00ff */
[----:B------:R-:W-:Y:S02]  /*4190*/  IMAD.IADD R12, R13, 0x1, R15 ;  /* 0x000000010d0c7824 */ /* 0x000fe400078e020f */
[----:B------:R-:W-:-:S03]  /*41a0*/  IMAD.U32 R14, RZ, RZ, UR8 ;  /* 0x00000008ff0e7e24 */ /* 0x000fc6000f8e00ff */
[----:B------:R-:W-:-:S04]  /*41b0*/  LOP3.LUT R17, RZ, R12, RZ, 0x33, !PT ;  /* 0x0000000cff117212 */ /* 0x000fc800078e33ff */
[----:B------:R-:W-:-:S04]  /*41c0*/  IADD3 R17, P0, P1, R17, UR9, R14 ;  /* 0x0000000911117c10 */ /* 0x000fc8000f91e00e */
[----:B------:R-:W-:-:S04]  /*41d0*/  IADD3.X R16, PT, PT, R16, -0x1, RZ, P0, P1 ;  /* 0xffffffff10107810 */ /* 0x000fc800007e24ff */
[----:B------:R-:W-:-:S13]  /*41e0*/  ISETP.NE.U32.AND P0, PT, R16, RZ, PT ;  /* 0x000000ff1000720c */ /* 0x000fda0003f05070 */
[----:B------:R-:W-:Y:S05]  /*41f0*/  @P0 BRA `(.L_x_56) ;  /* 0x0000000000540947 */ /* 0x000fea0003800000 */
[----:B------:R-:W0:Y:S02]  /*4200*/  LDCU UR7, c[0x0][0x394] ;  /* 0x00007280ff0777ac */ /* 0x000e240008000800 */
[----:B0-----:R-:W0:Y:S01]  /*4210*/  I2F.U32.RP R14, UR7 ;  /* 0x00000007000e7d06 */ /* 0x001e220008209000 */
[----:B------:R-:W-:-:S07]  /*4220*/  ISETP.NE.U32.AND P1, PT, RZ, UR7, PT ;  /* 0x00000007ff007c0c */ /* 0x000fce000bf25070 */
[----:B0-----:R-:W0:Y:S02]  /*4230*/  MUFU.RCP R14, R14 ;  /* 0x0000000e000e7308 */ /* 0x001e240000001000 */
[----:B0-----:R-:W-:-:S06]  /*4240*/  VIADD R12, R14, 0xffffffe ;  /* 0x0ffffffe0e0c7836 */ /* 0x001fcc0000000000 */
[----:B------:R0:W1:Y:S02]  /*4250*/  F2I.FTZ.U32.TRUNC.NTZ R13, R12 ;  /* 0x0000000c000d7305 */ /* 0x000064000021f000 */
[----:B0-----:R-:W-:Y:S02]  /*4260*/  IMAD.MOV.U32 R12, RZ, RZ, RZ ;  /* 0x000000ffff0c7224 */ /* 0x001fe400078e00ff */
[----:B-1----:R-:W-:-:S04]  /*4270*/  IMAD.MOV R15, RZ, RZ, -R13 ;  /* 0x000000ffff0f7224 */ /* 0x002fc800078e0a0d */
[----:B------:R-:W-:-:S04]  /*4280*/  IMAD R15, R15, UR7, RZ ;  /* 0x000000070f0f7c24 */ /* 0x000fc8000f8e02ff */
[----:B------:R-:W-:-:S04]  /*4290*/  IMAD.HI.U32 R16, R13, R15, R12 ;  /* 0x0000000f0d107227 */ /* 0x000fc800078e000c */
[----:B------:R-:W-:Y:S02]  /*42a0*/  IMAD.MOV.U32 R13, RZ, RZ, RZ ;  /* 0x000000ffff0d7224 */ /* 0x000fe400078e00ff */
[----:B------:R-:W-:-:S04]  /*42b0*/  IMAD.HI.U32 R16, R16, R17, RZ ;  /* 0x0000001110107227 */ /* 0x000fc800078e00ff */
[----:B------:R-:W-:-:S04]  /*42c0*/  IMAD.MOV R16, RZ, RZ, -R16 ;  /* 0x000000ffff107224 */ /* 0x000fc800078e0a10 */
[----:B------:R-:W-:-:S05]  /*42d0*/  IMAD R17, R16, UR7, R17 ;  /* 0x0000000710117c24 */ /* 0x000fca000f8e0211 */
[----:B------:R-:W-:-:S13]  /*42e0*/  ISETP.GE.U32.AND P0, PT, R17, UR7, PT ;  /* 0x0000000711007c0c */ /* 0x000fda000bf06070 */
[----:B------:R-:W-:-:S05]  /*42f0*/  @P0 VIADD R17, R17, -UR7 ;  /* 0x8000000711110c36 */ /* 0x000fca0008000000 */
[----:B------:R-:W-:-:S13]  /*4300*/  ISETP.GE.U32.AND P0, PT, R17, UR7, PT ;  /* 0x0000000711007c0c */ /* 0x000fda000bf06070 */
[----:B------:R-:W-:Y:S01]  /*4310*/  @P0 VIADD R17, R17, -UR7 ;  /* 0x8000000711110c36 */ /* 0x000fe20008000000 */
[----:B------:R-:W-:-:S05]  /*4320*/  @!P1 LOP3.LUT R17, RZ, UR7, RZ, 0x33, !PT ;  /* 0x00000007ff119c12 */ /* 0x000fca000f8e33ff */
[----:B------:R-:W-:Y:S01]  /*4330*/  IMAD.MOV.U32 R12, RZ, RZ, R17 ;  /* 0x000000ffff0c7224 */ /* 0x000fe200078e0011 */
[----:B------:R-:W-:Y:S06]  /*4340*/  BRA `(.L_x_57) ;  /* 0x0000000000087947 */ /* 0x000fec0003800000 */
.L_x_56:
[----:B------:R-:W-:-:S07]  /*4350*/  MOV R18, 0x4370 ;  /* 0x0000437000127802 */ /* 0x000fce0000000f00 */
[----:B------:R-:W-:Y:S05]  /*4360*/  CALL.REL.NOINC `($__internal_0_$__cuda_sm20_rem_u64) ;  /* 0x0000003400087944 */ /* 0x000fea0003c00000 */
.L_x_57:
[----:B------:R-:W-:Y:S05]  /*4370*/  BSYNC.RECONVERGENT B0 ;  /* 0x0000000000007941 */ /* 0x000fea0003800200 */
.L_x_55:
[----:B------:R-:W-:Y:S01]  /*4380*/  BSSY.RECONVERGENT B0, `(.L_x_58) ;  /* 0x000031c000007945 */ /* 0x000fe20003800200 */
[C---:B------:R-:W-:Y:S01]  /*4390*/  SHF.L.U64.HI R18, R12.reuse, 0x7, R13 ;  /* 0x000000070c127819 */ /* 0x040fe2000001020d */
[----:B------:R-:W-:Y:S02]  /*43a0*/  IMAD.SHL.U32 R19, R12, 0x80, RZ ;  /* 0x000000800c137824 */ /* 0x000fe400078e00ff */
[----:B------:R-:W-:Y:S05]  /*43b0*/  BRA.U UP2, `(.L_x_59) ;  /* 0x0000001902347547 */ /* 0x000fea000b800000 */
[----:B------:R-:W-:Y:S01]  /*43c0*/  BSSY.RECONVERGENT B1, `(.L_x_60) ;  /* 0x000001e000017945 */ /* 0x000fe20003800200 */
[----:B------:R-:W-:-:S03]  /*43d0*/  ISETP.GT.AND P0, PT, R2, 0x1, PT ;  /* 0x000000010200780c */ /* 0x000fc60003f04270 */
[----:B------:R-:W-:Y:S10]  /*43e0*/  @P2 BRA `(.L_x_61) ;  /* 0x00000000006c2947 */ /* 0x000ff40003800000 */
[----:B------:R-:W0:Y:S01]  /*43f0*/  S2R R42, SR_CgaCtaId ;  /* 0x00000000002a7919 */ /* 0x000e220000008800 */
[----:B------:R-:W-:Y:S01]  /*4400*/  MOV R12, 0x400 ;  /* 0x00000400000c7802 */ /* 0x000fe20000000f00 */
[----:B------:R-:W-:-:S04]  /*4410*/  IMAD.MOV.U32 R44, RZ, RZ, R0 ;  /* 0x000000ffff2c7224 */ /* 0x000fc800078e0000 */
[C---:B------:R-:W-:Y:S02]  /*4420*/  VIADD R43, R12.reuse, 0xc00 ;  /* 0x00000c000c2b7836 */ /* 0x040fe40000000000 */
[----:B------:R-:W-:-:S03]  /*4430*/  VIADD R13, R12, 0x1000 ;  /* 0x000010000c0d7836 */ /* 0x000fc60000000000 */
[C---:B0-----:R-:W-:Y:S02]  /*4440*/  LEA R43, R42.reuse, R43, 0x18 ;  /* 0x0000002b2a2b7211 */ /* 0x041fe400078ec0ff */
[----:B------:R-:W-:-:S07]  /*4450*/  LEA R42, R42, R13, 0x18 ;  /* 0x0000000d2a2a7211 */ /* 0x000fce00078ec0ff */
.L_x_62:
[----:B------:R-:W-:Y:S01]  /*4460*/  IMAD.MOV.U32 R12, RZ, RZ, R44 ;  /* 0x000000ffff0c7224 */ /* 0x000fe200078e002c */
[----:B------:R-:W-:Y:S01]  /*4470*/  IADD3 R15, P1, PT, R44, R19, RZ ;  /* 0x000000132c0f7210 */ /* 0x000fe20007f3e0ff */
[----:B------:R-:W-:Y:S02]  /*4480*/  IMAD.MOV.U32 R13, RZ, RZ, RZ ;  /* 0x000000ffff0d7224 */ /* 0x000fe400078e00ff */
[----:B0-----:R-:W-:Y:S01]  /*4490*/  IMAD.WIDE.U32 R16, R41, 0x80, R12 ;  /* 0x0000008029107825 */ /* 0x001fe200078e000c */
[----:B------:R-:W-:-:S03]  /*44a0*/  LEA R12, P3, R15, R6, 0x3 ;  /* 0x000000060f0c7211 */ /* 0x000fc600078618ff */
[----:B------:R-:W-:Y:S01]  /*44b0*/  IMAD.X R46, RZ, RZ, R18, P1 ;  /* 0x000000ffff2e7224 */ /* 0x000fe200008e0612 */
[----:B------:R-:W-:-:S04]  /*44c0*/  LEA R14, P1, R16, R6, 0x3 ;  /* 0x00000006100e7211 */ /* 0x000fc800078218ff */
[----:B------:R-:W-:Y:S02]  /*44d0*/  LEA.HI.X R13, R15, UR12, R46, 0x3, P3 ;  /* 0x0000000c0f0d7c11 */ /* 0x000fe400098f1c2e */
[----:B------:R-:W-:-:S04]  /*44e0*/  LEA.HI.X R15, R16, UR12, R17, 0x3, P1 ;  /* 0x0000000c100f7c11 */ /* 0x000fc800088f1c11 */
[----:B------:R-:W2:Y:S04]  /*44f0*/  LDG.E.64 R12, desc[UR16][R12.64] ;  /* 0x000000100c0c7981 */ /* 0x000ea8000c1e1b00 */
[----:B------:R-:W2:Y:S01]  /*4500*/  LDG.E.64 R14, desc[UR16][R14.64] ;  /* 0x000000100e0e7981 */ /* 0x000ea2000c1e1b00 */
[C---:B------:R-:W-:Y:S01]  /*4510*/  IMAD R45, R44.reuse, 0x8, R43 ;  /* 0x000000082c2d7824 */ /* 0x040fe200078e022b */
[C---:B------:R-:W-:Y:S01]  /*4520*/  ISETP.GE.U32.AND P1, PT, R44.reuse, 0x60, PT ;  /* 0x000000602c00780c */ /* 0x040fe20003f26070 */
[C---:B------:R-:W-:Y:S02]  /*4530*/  IMAD R47, R44.reuse, 0x8, R42 ;  /* 0x000000082c2f7824 */ /* 0x040fe400078e022a */
[----:B------:R-:W-:Y:S01]  /*4540*/  VIADD R44, R44, 0x20 ;  /* 0x000000202c2c7836 */ /* 0x000fe20000000000 */
[----:B--2---:R-:W-:-:S02]  /*4550*/  LOP3.LUT R16, R12, R14, RZ, 0x3c, !PT ;  /* 0x0000000e0c107212 */ /* 0x004fc400078e3cff */
[----:B------:R-:W-:-:S05]  /*4560*/  LOP3.LUT R17, R13, R15, RZ, 0x3c, !PT ;  /* 0x0000000f0d117212 */ /* 0x000fca00078e3cff */
[----:B------:R0:W-:Y:S04]  /*4570*/  STS.64 [R45], R16 ;  /* 0x000000102d007388 */ /* 0x0001e80000000a00 */
[----:B------:R0:W-:Y:S01]  /*4580*/  STS.64 [R47], R16 ;  /* 0x000000102f007388 */ /* 0x0001e20000000a00 */
[----:B------:R-:W-:Y:S05]  /*4590*/  @!P1 BRA `(.L_x_62) ;  /* 0xfffffffc00b09947 */ /* 0x000fea000383ffff */
.L_x_61:
[----:B------:R-:W-:Y:S05]  /*45a0*/  BSYNC.RECONVERGENT B1 ;  /* 0x0000000000017941 */ /* 0x000fea0003800200 */
.L_x_60:
[----:B------:R-:W-:Y:S01]  /*45b0*/  NOP ;  /* 0x0000000000007918 */ /* 0x000fe20000000000 */
[----:B------:R-:W-:Y:S04]  /*45c0*/  BSSY.RECONVERGENT B1, `(.L_x_63) ;  /* 0x0000019000017945 */ /* 0x000fe80003800200 */
[----:B------:R-:W-:Y:S05]  /*45d0*/  @P0 BRA `(.L_x_64) ;  /* 0x00000000002c0947 */ /* 0x000fea0003800000 */
[----:B------:R-:W-:Y:S01]  /*45e0*/  ISETP.NE.AND P1, PT, R2, RZ, PT ;  /* 0x000000ff0200720c */ /* 0x000fe20003f25270 */
[----:B------:R-:W-:Y:S02]  /*45f0*/  IMAD.MOV.U32 R12, RZ, RZ, R25 ;  /* 0x000000ffff0c7224 */ /* 0x000fe400078e0019 */
        /* <DEDUP_REMOVED lines=9> */
.L_x_64:
[----:B------:R-:W-:Y:S01]  /*4690*/  ISETP.NE.AND P1, PT, R2, 0x2, PT ;  /* 0x000000020200780c */ /* 0x000fe20003f25270 */
[----:B------:R-:W-:Y:S01]  /*46a0*/  IMAD.MOV.U32 R13, RZ, RZ, R9 ;  /* 0x000000ffff0d7224 */ /* 0x000fe200078e0009 */
[C---:B0-----:R-:W-:Y:S01]  /*46b0*/  LOP3.LUT R16, R3.reuse, 0xb, RZ, 0xfc, !PT ;  /* 0x0000000b03107812 */ /* 0x041fe200078efcff */
        /* <DEDUP_REMOVED lines=9> */
.L_x_65:
[----:B------:R-:W-:Y:S05]  /*4750*/  BSYNC.RECONVERGENT B1 ;  /* 0x0000000000017941 */ /* 0x000fea0003800200 */
.L_x_63:
[----:B------:R-:W1:Y:S01]  /*4760*/  S2UR UR8, SR_CgaCtaId ;  /* 0x00000000000879c3 */ /* 0x000e620000008800 */
[----:B------:R-:W-:Y:S01]  /*4770*/  UMOV UR7, 0x400 ;  /* 0x0000040000077882 */ /* 0x000fe20000000000 */
[----:B------:R-:W-:Y:S01]  /*4780*/  BSSY.RECONVERGENT B1, `(.L_x_66) ;  /* 0x0000055000017945 */ /* 0x000fe20003800200 */
[----:B------:R-:W-:-:S04]  /*4790*/  UIADD3 UR7, UPT, UPT, UR7, 0x1000, URZ ;  /* 0x0000100007077890 */ /* 0x000fc8000fffe0ff */
[----:B-1----:R-:W-:-:S06]  /*47a0*/  ULEA UR7, UR8, UR7, 0x18 ;  /* 0x0000000708077291 */ /* 0x002fcc000f8ec0ff */
[----:B0-----:R-:W-:Y:S02]  /*47b0*/  LEA R47, R15, UR7, 0x3 ;  /* 0x000000070f2f7c11 */ /* 0x001fe4000f8e18ff */
        /* <DEDUP_REMOVED lines=22> */
[----:B------:R-:W-:-:S05]  /*4920*/  LOP3.LUT R44, R46, 0xfffffffe, RZ, 0xc0, !PT ;  /* 0xfffffffe2e2c7812 */ /* 0x000fca00078ec0ff */
[----:B------:R-:W-:Y:S01]  /*4930*/  IMAD.WIDE.U32 R18, R44, R15, R18 ;  /* 0x0000000f2c127225 */ /* 0x000fe200078e0012 */
[----:B------:R-:W-:-:S05]  /*4940*/  LOP3.LUT R44, R45, 0x1, RZ, 0xc0, !PT ;  /* 0x000000012d2c7812 */ /* 0x000fca00078ec0ff */
[----:B------:R-:W-:Y:S01]  /*4950*/  IMAD R15, R44, R15, R19 ;  /* 0x0000000f2c0f7224 */ /* 0x000fe200078e0213 */
[----:B------:R-:W-:Y:S01]  /*4960*/  LOP3.LUT R19, R18, R16, RZ, 0x3c, !PT ;  /* 0x0000001012137212 */ /* 0x000fe200078e3cff */
[----:B------:R-:W-:-:S03]  /*4970*/  IMAD.SHL.U32 R44, R14, 0x2, RZ ;  /* 0x000000020e2c7824 */ /* 0x000fc600078e00ff */
[----:B------:R-:W-:Y:S02]  /*4980*/  LOP3.LUT R16, R15, R17, RZ, 0x3c, !PT ;  /* 0x000000110f107212 */ /* 0x000fe400078e3cff */
[----:B------:R-:W-:Y:S02]  /*4990*/  LOP3.LUT R44, R44, 0xfffffffe, RZ, 0xc0, !PT ;  /* 0xfffffffe2c2c7812 */ /* 0x000fe400078ec0ff */
        /* <DEDUP_REMOVED lines=41> */
.L_x_67:
        /* <DEDUP_REMOVED lines=10> */
.L_x_68:
[----:B------:R-:W-:Y:S05]  /*4cd0*/  BSYNC.RECONVERGENT B1 ;  /* 0x0000000000017941 */ /* 0x000fea0003800200 */
.L_x_66:
        /* <DEDUP_REMOVED lines=73> */
.L_x_70:
        /* <DEDUP_REMOVED lines=9> */
.L_x_71:
[----:B------:R-:W-:Y:S05]  /*5200*/  BSYNC.RECONVERGENT B1 ;  /* 0x0000000000017941 */ /* 0x000fea0003800200 */
.L_x_69:
        /* <DEDUP_REMOVED lines=73> */
.L_x_73:
        /* <DEDUP_REMOVED lines=9> */
.L_x_74:
[----:B------:R-:W-:Y:S05]  /*5730*/  BSYNC.RECONVERGENT B1 ;  /* 0x0000000000017941 */ /* 0x000fea0003800200 */
.L_x_72:
[----:B------:R-:W-:Y:S02]  /*5740*/  LEA R47, R12, UR7, 0x3 ;  /* 0x000000070c2f7c11 */ /* 0x000fe4000f8e18ff */
        /* <DEDUP_REMOVED lines=60> */
[----:B0-----:R-:W0:Y:S01]  /*5b10*/  S2R R13, SR_CgaCtaId ;  /* 0x00000000000d7919 */ /* 0x001e220000008800 */
[----:B------:R-:W-:Y:S01]  /*5b20*/  MOV R12, 0x400 ;  /* 0x00000400000c7802 */ /* 0x000fe20000000f00 */
[----:B------:R-:W-:Y:S01]  /*5b30*/  BSSY.RECONVERGENT B1, `(.L_x_76) ;  /* 0x0000014000017945 */ /* 0x000fe20003800200 */
[----:B------:R-:W-:-:S03]  /*5b40*/  IMAD.MOV.U32 R41, RZ, RZ, R0 ;  /* 0x000000ffff297224 */ /* 0x000fc600078e0000 */
[----:B------:R-:W-:-:S05]  /*5b50*/  VIADD R12, R12, 0xc00 ;  /* 0x00000c000c0c7836 */ /* 0x000fca0000000000 */
[----:B0-----:R-:W-:-:S07]  /*5b60*/  LEA R44, R13, R12, 0x18 ;  /* 0x0000000c0d2c7211 */ /* 0x001fce00078ec0ff */
.L_x_77:
[C---:B------:R-:W-:Y:S01]  /*5b70*/  LEA R18, R41.reuse, UR7, 0x3 ;  /* 0x0000000729127c11 */ /* 0x040fe2000f8e18ff */
[----:B------:R-:W-:Y:S02]  /*5b80*/  IMAD R42, R41, 0x8, R44 ;  /* 0x00000008292a7824 */ /* 0x000fe400078e022c */
[----:B------:R-:W-:Y:S02]  /*5b90*/  IMAD.U32 R15, RZ, RZ, UR15 ;  /* 0x0000000fff0f7e24 */ /* 0x000fe4000f8e00ff */
[----:B0-----:R-:W-:Y:S01]  /*5ba0*/  IMAD.MOV.U32 R12, RZ, RZ, R41 ;  /* 0x000000ffff0c7224 */ /* 0x001fe200078e0029 */
[----:B------:R-:W-:Y:S01]  /*5bb0*/  LDS.64 R18, [R18] ;  /* 0x0000000012127984 */ /* 0x000fe20000000a00 */
[----:B------:R-:W-:-:S03]  /*5bc0*/  IMAD.MOV.U32 R13, RZ, RZ, RZ ;  /* 0x000000ffff0d7224 */ /* 0x000fc600078e00ff */
[----:B------:R-:W0:Y:S01]  /*5bd0*/  LDS.64 R16, [R42] ;  /* 0x000000002a107984 */ /* 0x000e220000000a00 */
[----:B------:R-:W-:-:S03]  /*5be0*/  IMAD.WIDE.U32 R14, R15, 0x80, R12 ;  /* 0x000000800f0e7825 */ /* 0x000fc600078e000c */
[----:B------:R-:W-:-:S04]  /*5bf0*/  LEA R12, P0, R14, R6, 0x3 ;  /* 0x000000060e0c7211 */ /* 0x000fc800078018ff */
[----:B------:R-:W-:Y:S02]  /*5c00*/  LEA.HI.X R13, R14, UR12, R15, 0x3, P0 ;  /* 0x0000000c0e0d7c11 */ /* 0x000fe400080f1c0f */
[C---:B------:R-:W-:Y:S01]  /*5c10*/  ISETP.GE.U32.AND P0, PT, R41.reuse, 0x60, PT ;  /* 0x000000602900780c */ /* 0x040fe20003f06070 */
[----:B------:R-:W-:Y:S01]  /*5c20*/  VIADD R41, R41, 0x20 ;  /* 0x0000002029297836 */ /* 0x000fe20000000000 */
[----:B0-----:R-:W-:Y:S02]  /*5c30*/  LOP3.LUT R16, R16, R18, RZ, 0x3c, !PT ;  /* 0x0000001210107212 */ /* 0x001fe400078e3cff */
[----:B------:R-:W-:-:S05]  /*5c40*/  LOP3.LUT R17, R17, R19, RZ, 0x3c, !PT ;  /* 0x0000001311117212 */ /* 0x000fca00078e3cff */
[----:B------:R0:W-:Y:S04]  /*5c50*/  STG.E.64 desc[UR16][R12.64], R16 ;  /* 0x000000100c007986 */ /* 0x0001e8000c101b10 */
[----:B------:R-:W-:Y:S05]  /*5c60*/  @!P0 BRA `(.L_x_77) ;  /* 0xfffffffc00c08947 */ /* 0x000fea000383ffff */
[----:B------:R-:W-:Y:S05]  /*5c70*/  BSYNC.RECONVERGENT B1 ;  /* 0x0000000000017941 */ /* 0x000fea0003800200 */
.L_x_76:
[----:B------:R-:W-:Y:S05]  /*5c80*/  BRA `(.L_x_75) ;  /* 0x00000018002c7947 */ /* 0x000fea0003800000 */
.L_x_59:
        /* <DEDUP_REMOVED lines=10> */
.L_x_80:
        /* <DEDUP_REMOVED lines=20> */
.L_x_79:
[----:B------:R-:W-:Y:S05]  /*5e70*/  BSYNC.RECONVERGENT B1 ;  /* 0x0000000000017941 */ /* 0x000fea0003800200 */
.L_x_78:
        /* <DEDUP_REMOVED lines=14> */
.L_x_82:
        /* <DEDUP_REMOVED lines=12> */
.L_x_83:
[----:B------:R-:W-:Y:S05]  /*6020*/  BSYNC.RECONVERGENT B1 ;  /* 0x0000000000017941 */ /* 0x000fea0003800200 */
.L_x_81:
        /* <DEDUP_REMOVED lines=77> */
.L_x_85:
        /* <DEDUP_REMOVED lines=10> */
.L_x_86:
[----:B------:R-:W-:Y:S05]  /*65a0*/  BSYNC.RECONVERGENT B1 ;  /* 0x0000000000017941 */ /* 0x000fea0003800200 */
.L_x_84:
        /* <DEDUP_REMOVED lines=73> */
.L_x_88:
        /* <DEDUP_REMOVED lines=9> */
.L_x_89:
[----:B------:R-:W-:Y:S05]  /*6ad0*/  BSYNC.RECONVERGENT B1 ;  /* 0x0000000000017941 */ /* 0x000fea0003800200 */
.L_x_87:
        /* <DEDUP_REMOVED lines=73> */
.L_x_91:
        /* <DEDUP_REMOVED lines=9> */
.L_x_92:
[----:B------:R-:W-:Y:S05]  /*7000*/  BSYNC.RECONVERGENT B1 ;  /* 0x0000000000017941 */ /* 0x000fea0003800200 */
.L_x_90:
        /* <DEDUP_REMOVED lines=61> */
[----:B-1----:R-:W0:Y:S01]  /*73e0*/  S2R R13, SR_CgaCtaId ;  /* 0x00000000000d7919 */ /* 0x002e220000008800 */
[----:B------:R-:W-:Y:S01]  /*73f0*/  MOV R12, 0x400 ;  /* 0x00000400000c7802 */ /* 0x000fe20000000f00 */
[----:B------:R-:W-:-:S04]  /*7400*/  IMAD.MOV.U32 R41, RZ, RZ, R0 ;  /* 0x000000ffff297224 */ /* 0x000fc800078e0000 */
[----:B------:R-:W-:-:S05]  /*7410*/  VIADD R12, R12, 0xc00 ;  /* 0x00000c000c0c7836 */ /* 0x000fca0000000000 */
[----:B0-----:R-:W-:-:S07]  /*7420*/  LEA R42, R13, R12, 0x18 ;  /* 0x0000000c0d2a7211 */ /* 0x001fce00078ec0ff */
.L_x_93:
[----:B--2---:R-:W-:Y:S02]  /*7430*/  IMAD.U32 R15, RZ, RZ, UR15 ;  /* 0x0000000fff0f7e24 */ /* 0x004fe4000f8e00ff */
[----:B------:R-:W-:Y:S02]  /*7440*/  IMAD.MOV.U32 R12, RZ, RZ, R41 ;  /* 0x000000ffff0c7224 */ /* 0x000fe400078e0029 */
[----:B------:R-:W-:Y:S02]  /*7450*/  IMAD.MOV.U32 R13, RZ, RZ, RZ ;  /* 0x000000ffff0d7224 */ /* 0x000fe400078e00ff */
[----:B------:R-:W-:-:S03]  /*7460*/  IMAD.WIDE.U32 R12, R15, 0x80, R12 ;  /* 0x000000800f0c7825 */ /* 0x000fc600078e000c */
[----:B------:R-:W-:-:S04]  /*7470*/  LEA R14, P0, R12, R6, 0x3 ;  /* 0x000000060c0e7211 */ /* 0x000fc800078018ff */
[----:B------:R-:W-:-:S05]  /*7480*/  LEA.HI.X R15, R12, UR12, R13, 0x3, P0 ;  /* 0x0000000c0c0f7c11 */ /* 0x000fca00080f1c0d */
[----:B------:R-:W2:Y:S01]  /*7490*/  LDG.E.64 R12, desc[UR16][R14.64] ;  /* 0x000000100e0c7981 */ /* 0x000ea2000c1e1b00 */
[C---:B------:R-:W-:Y:S01]  /*74a0*/  LEA R18, R41.reuse, UR7, 0x3 ;  /* 0x0000000729127c11 */ /* 0x040fe2000f8e18ff */
[C---:B------:R-:W-:Y:S01]  /*74b0*/  IMAD R16, R41.reuse, 0x8, R42 ;  /* 0x0000000829107824 */ /* 0x040fe200078e022a */
[C---:B------:R-:W-:Y:S01]  /*74c0*/  ISETP.GE.U32.AND P0, PT, R41.reuse, 0x60, PT ;  /* 0x000000602900780c */ /* 0x040fe20003f06070 */
[----:B------:R-:W-:-:S03]  /*74d0*/  VIADD R41, R41, 0x20 ;  /* 0x0000002029297836 */ /* 0x000fc60000000000 */
[----:B------:R-:W-:Y:S04]  /*74e0*/  LDS.64 R18, [R18] ;  /* 0x0000000012127984 */ /* 0x000fe80000000a00 */
[----:B------:R-:W2:Y:S02]  /*74f0*/  LDS.64 R16, [R16] ;  /* 0x0000000010107984 */ /* 0x000ea40000000a00 */
[----:B--2---:R-:W-:Y:S02]  /*7500*/  LOP3.LUT R12, R12, R16, R18, 0x96, !PT ;  /* 0x000000100c0c7212 */ /* 0x004fe400078e9612 */
[----:B------:R-:W-:-:S05]  /*7510*/  LOP3.LUT R13, R13, R17, R19, 0x96, !PT ;  /* 0x000000110d0d7212 */ /* 0x000fca00078e9613 */
[----:B------:R2:W-:Y:S01]  /*7520*/  STG.E.64 desc[UR16][R14.64], R12 ;  /* 0x0000000c0e007986 */ /* 0x0005e2000c101b10 */
[----:B------:R-:W-:Y:S05]  /*7530*/  @!P0 BRA `(.L_x_93) ;  /* 0xfffffffc00bc8947 */ /* 0x000fea000383ffff */
.L_x_75:
[----:B------:R-:W-:Y:S05]  /*7540*/  BSYNC.RECONVERGENT B0 ;  /* 0x0000000000007941 */ /* 0x000fea0003800200 */
.L_x_58:
[----:B------:R-:W-:Y:S01]  /*7550*/  UIADD3 UR14, UPT, UPT, UR14, 0x1, URZ ;  /* 0x000000010e0e7890 */ /* 0x000fe2000fffe0ff */
[----:B------:R-:W-:-:S03]  /*7560*/  NOP ;  /* 0x0000000000007918 */ /* 0x000fc60000000000 */
[----:B------:R-:W-:Y:S02]  /*7570*/  UISETP.NE.AND UP3, UPT, UR14, UR18, UPT ;  /* 0x000000120e00728c */ /* 0x000fe4000bf65270 */
[----:B------:R-:W-:-:S07]  /*7580*/  UIADD3 UR8, UPT, UPT, UR15, 0x1, URZ ;  /* 0x000000010f087890 */ /* 0x000fce000fffe0ff */
[----:B------:R-:W-:Y:S05]  /*7590*/  BRA.U UP3, `(.L_x_94) ;  /* 0xffffff9903207547 */ /* 0x000fea000b83ffff */
.L_x_15:
[----:B------:R-:W-:-:S04]  /*75a0*/  UIADD3 UR6, UPT, UPT, UR6, 0x1, URZ ;  /* 0x0000000106067890 */ /* 0x000fc8000fffe0ff */
[----:B------:R-:W-:-:S09]  /*75b0*/  UISETP.NE.AND UP0, UPT, UR6, 0x4, UPT ;  /* 0x000000040600788c */ /* 0x000fd2000bf05270 */
[----:B------:R-:W-:Y:S05]  /*75c0*/  BRA.U UP0, `(.L_x_95) ;  /* 0xffffff95003c7547 */ /* 0x000fea000b83ffff */
[----:B------:R-:W5:Y:S01]  /*75d0*/  LDCU UR6, c[0x0][0x398] ;  /* 0x00007300ff0677ac */ /* 0x000f620008000800 */
[----:B------:R-:W-:-:S04]  /*75e0*/  UIADD3 UR5, UPT, UPT, UR5, 0x1, URZ ;  /* 0x0000000105057890 */ /* 0x000fc8000fffe0ff */
[----:B-----5:R-:W-:-:S09]  /*75f0*/  UISETP.NE.AND UP0, UPT, UR5, UR6, UPT ;  /* 0x000000060500728c */ /* 0x020fd2000bf05270 */
[----:B------:R-:W-:Y:S05]  /*7600*/  BRA.U UP0, `(.L_x_96) ;  /* 0xffffff9500287547 */ /* 0x000fea000b83ffff */
.L_x_8:
[----:B------:R-:W-:Y:S04]  /*7610*/  BSSY.RECONVERGENT B0, `(.L_x_97) ;  /* 0x0000014000007945 */ /* 0x000fe80003800200 */
[----:B------:R-:W-:Y:S05]  /*7620*/  @P2 BRA `(.L_x_98) ;  /* 0x0000000000482947 */ /* 0x000fea0003800000 */
[----:B------:R-:W5:Y:S01]  /*7630*/  LDCU.64 UR6, c[0x0][0x3a8] ;  /* 0x00007500ff0677ac */ /* 0x000f620008000a00 */
[----:B0123--:R-:W0:Y:S01]  /*7640*/  LDC R18, c[0x0][0x394] ;  /* 0x0000e500ff127b82 */ /* 0x00fe220000000800 */
[----:B------:R-:W-:Y:S02]  /*7650*/  IMAD.U32 R12, RZ, RZ, UR10 ;  /* 0x0000000aff0c7e24 */ /* 0x000fe4000f8e00ff */
[----:B----4-:R-:W-:Y:S02]  /*7660*/  IMAD.U32 R13, RZ, RZ, UR10 ;  /* 0x0000000aff0d7e24 */ /* 0x010fe4000f8e00ff */
[----:B------:R-:W-:Y:S02]  /*7670*/  IMAD.U32 R14, RZ, RZ, UR11 ;  /* 0x0000000bff0e7e24 */ /* 0x000fe4000f8e00ff */
[----:B------:R-:W-:Y:S01]  /*7680*/  IMAD.MOV.U32 R19, RZ, RZ, R0 ;  /* 0x000000ffff137224 */ /* 0x000fe200078e0000 */
[----:B-----5:R-:W-:-:S04]  /*7690*/  LEA R12, P0, R12, UR6, 0xa ;  /* 0x000000060c0c7c11 */ /* 0x020fc8000f8050ff */
[----:B------:R-:W-:-:S09]  /*76a0*/  LEA.HI.X R13, R13, UR7, R14, 0xa, P0 ;  /* 0x000000070d0d7c11 */ /* 0x000fd200080f540e */
.L_x_99:
[----:B0-----:R-:W-:-:S04]  /*76b0*/  LEA R15, P0, R18, R19, 0x7 ;  /* 0x00000013120f7211 */ /* 0x001fc800078038ff */
[----:B------:R-:W-:Y:S02]  /*76c0*/  LEA.HI.X R14, R18, RZ, RZ, 0x7, P0 ;  /* 0x000000ff120e7211 */ /* 0x000fe400000f3cff */
[----:B------:R-:W-:-:S04]  /*76d0*/  LEA R16, P0, R15, R6, 0x3 ;  /* 0x000000060f107211 */ /* 0x000fc800078018ff */
[----:B------:R-:W-:-:S06]  /*76e0*/  LEA.HI.X R17, R15, UR12, R14, 0x3, P0 ;  /* 0x0000000c0f117c11 */ /* 0x000fcc00080f1c0e */
[----:B------:R-:W2:Y:S01]  /*76f0*/  LDG.E.64 R16, desc[UR16][R16.64+-0x400] ;  /* 0xfffc001010107981 */ /* 0x000ea2000c1e1b00 */
[C---:B------:R-:W-:Y:S01]  /*7700*/  IMAD.WIDE.U32 R14, R19.reuse, 0x8, R12 ;  /* 0x00000008130e7825 */ /* 0x040fe200078e000c */
[----:B------:R-:W-:-:S03]  /*7710*/  ISETP.GE.U32.AND P0, PT, R19, 0x60, PT ;  /* 0x000000601300780c */ /* 0x000fc60003f06070 */
[----:B------:R-:W-:Y:S01]  /*7720*/  VIADD R19, R19, 0x20 ;  /* 0x0000002013137836 */ /* 0x000fe20000000000 */
[----:B--2---:R0:W-:Y:S09]  /*7730*/  STG.E.64 desc[UR16][R14.64], R16 ;  /* 0x000000100e007986 */ /* 0x0041f2000c101b10 */
[----:B------:R-:W-:Y:S05]  /*7740*/  @!P0 BRA `(.L_x_99) ;  /* 0xfffffffc00d88947 */ /* 0x000fea000383ffff */
.L_x_98:
[----:B------:R-:W-:Y:S05]  /*7750*/  BSYNC.RECONVERGENT B0 ;  /* 0x0000000000007941 */ /* 0x000fea0003800200 */
.L_x_97:
[----:B------:R-:W-:Y:S01]  /*7760*/  NOP ;  /* 0x0000000000007918 */ /* 0x000fe20000000000 */
[----:B------:R-:W-:Y:S05]  /*7770*/  BRA.U UP1, `(.L_x_100) ;  /* 0xffffff8d01047547 */ /* 0x000fea000b83ffff */
[----:B------:R-:W-:Y:S05]  /*7780*/  EXIT ;  /* 0x000000000000794d */ /* 0x000fea0003800000 */
        .weak           $__internal_0_$__cuda_sm20_rem_u64
        .type           $__internal_0_$__cuda_sm20_rem_u64,@function
        .size           $__internal_0_$__cuda_sm20_rem_u64,(.L_x_108 - $__internal_0_$__cuda_sm20_rem_u64)
$__internal_0_$__cuda_sm20_rem_u64:
[----:B------:R-:W0:Y:S01]  /*7790*/  LDCU UR8, c[0x0][0x394] ;  /* 0x00007280ff0877ac */ /* 0x000e220008000800 */
[----:B------:R-:W-:Y:S02]  /*77a0*/  UMOV UR9, URZ ;  /* 0x000000ff00097c82 */ /* 0x000fe40008000000 */
[----:B0-----:R-:W0:Y:S08]  /*77b0*/  I2F.U64.RP R19, UR8 ;  /* 0x0000000800137d12 */ /* 0x001e300008309000 */
[----:B0-----:R-:W0:Y:S02]  /*77c0*/  MUFU.RCP R19, R19 ;  /* 0x0000001300137308 */ /* 0x001e240000001000 */
[----:B0-----:R-:W-:-:S06]  /*77d0*/  VIADD R14, R19, 0x1ffffffe ;  /* 0x1ffffffe130e7836 */ /* 0x001fcc0000000000 */
[----:B------:R-:W0:Y:S02]  /*77e0*/  F2I.U64.TRUNC R14, R14 ;  /* 0x0000000e000e7311 */ /* 0x000e24000020d800 */
[----:B0-----:R-:W-:-:S04]  /*77f0*/  IMAD.WIDE.U32 R12, R14, UR8, RZ ;  /* 0x000000080e0c7c25 */ /* 0x001fc8000f8e00ff */
[----:B------:R-:W-:Y:S01]  /*7800*/  IMAD R13, R15, UR8, R13 ;  /* 0x000000080f0d7c24 */ /* 0x000fe2000f8e020d */
[----:B------:R-:W-:-:S05]  /*7810*/  IADD3 R43, P0, PT, RZ, -R12, RZ ;  /* 0x8000000cff2b7210 */ /* 0x000fca0007f1e0ff */
[----:B------:R-:W-:-:S04]  /*7820*/  IMAD.HI.U32 R12, R14, R43, RZ ;  /* 0x0000002b0e0c7227 */ /* 0x000fc800078e00ff */
[----:B------:R-:W-:Y:S02]  /*7830*/  IMAD.X R45, RZ, RZ, ~R13, P0 ;  /* 0x000000ffff2d7224 */ /* 0x000fe400000e0e0d */
[----:B------:R-:W-:Y:S02]  /*7840*/  IMAD.MOV.U32 R13, RZ, RZ, R14 ;  /* 0x000000ffff0d7224 */ /* 0x000fe400078e000e */
[-C--:B------:R-:W-:Y:S02]  /*7850*/  IMAD R47, R15, R45.reuse, RZ ;  /* 0x0000002d0f2f7224 */ /* 0x080fe400078e02ff */
[----:B------:R-:W-:-:S04]  /*7860*/  IMAD.WIDE.U32 R12, P0, R14, R45, R12 ;  /* 0x0000002d0e0c7225 */ /* 0x000fc8000780000c */
[----:B------:R-:W-:-:S04]  /*7870*/  IMAD.HI.U32 R45, R15, R45, RZ ;  /* 0x0000002d0f2d7227 */ /* 0x000fc800078e00ff */
[----:B------:R-:W-:-:S05]  /*7880*/  IMAD.HI.U32 R12, P1, R15, R43, R12 ;  /* 0x0000002b0f0c7227 */ /* 0x000fca000782000c */
[----:B------:R-:W-:Y:S01]  /*7890*/  IADD3 R13, P3, PT, R47, R12, RZ ;  /* 0x0000000c2f0d7210 */ /* 0x000fe20007f7e0ff */
[----:B------:R-:W-:-:S04]  /*78a0*/  IMAD.X R12, R45, 0x1, R15, P0 ;  /* 0x000000012d0c7824 */ /* 0x000fc800000e060f */
[----:B------:R-:W-:Y:S01]  /*78b0*/  IMAD.WIDE.U32 R14, R13, UR8, RZ ;  /* 0x000000080d0e7c25 */ /* 0x000fe2000f8e00ff */
[----:B------:R-:W-:Y:S02]  /*78c0*/  IADD3.X R19, PT, PT, RZ, RZ, R12, P3, P1 ;  /* 0x000000ffff137210 */ /* 0x000fe40001fe240c */
[----:B------:R-:W-:-:S03]  /*78d0*/  IADD3 R43, P0, PT, RZ, -R14, RZ ;  /* 0x8000000eff2b7210 */ /* 0x000fc60007f1e0ff */
[----:B------:R-:W-:Y:S02]  /*78e0*/  IMAD R14, R19, UR8, R15 ;  /* 0x00000008130e7c24 */ /* 0x000fe4000f8e020f */
[----:B------:R-:W-:-:S04]  /*78f0*/  IMAD.HI.U32 R12, R13, R43, RZ ;  /* 0x0000002b0d0c7227 */ /* 0x000fc800078e00ff */
[----:B------:R-:W-:-:S04]  /*7900*/  IMAD.X R14, RZ, RZ, ~R14, P0 ;  /* 0x000000ffff0e7224 */ /* 0x000fc800000e0e0e */
[----:B------:R-:W-:-:S04]  /*7910*/  IMAD.WIDE.U32 R12, P0, R13, R14, R12 ;  /* 0x0000000e0d0c7225 */ /* 0x000fc8000780000c */
[C---:B------:R-:W-:Y:S02]  /*7920*/  IMAD R15, R19.reuse, R14, RZ ;  /* 0x0000000e130f7224 */ /* 0x040fe400078e02ff */
[----:B------:R-:W-:-:S04]  /*7930*/  IMAD.HI.U32 R12, P1, R19, R43, R12 ;  /* 0x0000002b130c7227 */ /* 0x000fc8000782000c */
[----:B------:R-:W-:Y:S01]  /*7940*/  IMAD.HI.U32 R14, R19, R14, RZ ;  /* 0x0000000e130e7227 */ /* 0x000fe200078e00ff */
[----:B------:R-:W-:-:S03]  /*7950*/  IADD3 R15, P3, PT, R15, R12, RZ ;  /* 0x0000000c0f0f7210 */ /* 0x000fc60007f7e0ff */
[----:B------:R-:W-:Y:S02]  /*7960*/  IMAD.X R19, R14, 0x1, R19, P0 ;  /* 0x000000010e137824 */ /* 0x000fe400000e0613 */
[----:B------:R-:W-:-:S03]  /*7970*/  IMAD.HI.U32 R12, R15, R17, RZ ;  /* 0x000000110f0c7227 */ /* 0x000fc600078e00ff */
[----:B------:R-:W-:Y:S01]  /*7980*/  IADD3.X R19, PT, PT, RZ, RZ, R19, P3, P1 ;  /* 0x000000ffff137210 */ /* 0x000fe20001fe2413 */
[----:B------:R-:W-:Y:S02]  /*7990*/  IMAD.MOV.U32 R13, RZ, RZ, RZ ;  /* 0x000000ffff0d7224 */ /* 0x000fe400078e00ff */
[----:B------:R-:W-:-:S04]  /*79a0*/  IMAD.WIDE.U32 R12, R15, R16, R12 ;  /* 0x000000100f0c7225 */ /* 0x000fc800078e000c */
[C---:B------:R-:W-:Y:S02]  /*79b0*/  IMAD R14, R19.reuse, R16, RZ ;  /* 0x00000010130e7224 */ /* 0x040fe400078e02ff */
[----:B------:R-:W-:-:S04]  /*79c0*/  IMAD.HI.U32 R13, P0, R19, R17, R12 ;  /* 0x00000011130d7227 */ /* 0x000fc8000780000c */
[----:B------:R-:W-:Y:S01]  /*79d0*/  IMAD.HI.U32 R12, R19, R16, RZ ;  /* 0x00000010130c7227 */ /* 0x000fe200078e00ff */
[----:B------:R-:W-:-:S03]  /*79e0*/  IADD3 R13, P1, PT, R14, R13, RZ ;  /* 0x0000000d0e0d7210 */ /* 0x000fc60007f3e0ff */
[----:B------:R-:W-:Y:S02]  /*79f0*/  IMAD.X R12, RZ, RZ, R12, P0 ;  /* 0x000000ffff0c7224 */ /* 0x000fe400000e060c */
[----:B------:R-:W-:Y:S02]  /*7a00*/  IMAD.MOV.U32 R19, RZ, RZ, 0x0 ;  /* 0x00000000ff137424 */ /* 0x000fe400078e00ff */
[----:B------:R-:W-:Y:S02]  /*7a10*/  IMAD.X R15, RZ, RZ, R12, P1 ;  /* 0x000000ffff0f7224 */ /* 0x000fe400008e060c */
[----:B------:R-:W-:-:S04]  /*7a20*/  IMAD.WIDE.U32 R12, R13, UR8, RZ ;  /* 0x000000080d0c7c25 */ /* 0x000fc8000f8e00ff */
[----:B------:R-:W-:Y:S01]  /*7a30*/  IMAD R15, R15, UR8, R13 ;  /* 0x000000080f0f7c24 */ /* 0x000fe2000f8e020d */
[----:B------:R-:W-:-:S05]  /*7a40*/  IADD3 R12, P0, PT, -R12, R17, RZ ;  /* 0x000000110c0c7210 */ /* 0x000fca0007f1e1ff */
[----:B------:R-:W-:Y:S01]  /*7a50*/  IMAD.X R13, R16, 0x1, ~R15, P0 ;  /* 0x00000001100d7824 */ /* 0x000fe200000e0e0f */
[C---:B------:R-:W-:Y:S02]  /*7a60*/  ISETP.GE.U32.AND P0, PT, R12.reuse, UR8, PT ;  /* 0x000000080c007c0c */ /* 0x040fe4000bf06070 */
[----:B------:R-:W-:Y:S02]  /*7a70*/  IADD3 R15, P1, PT, R12, -UR8, RZ ;  /* 0x800000080c0f7c10 */ /* 0x000fe4000ff3e0ff */
[C---:B------:R-:W-:Y:S02]  /*7a80*/  ISETP.GE.U32.AND.EX P0, PT, R13.reuse, RZ, PT, P0 ;  /* 0x000000ff0d00720c */ /* 0x040fe40003f06100 */
[----:B------:R-:W-:Y:S02]  /*7a90*/  IADD3.X R14, PT, PT, R13, -0x1, RZ, P1, !PT ;  /* 0xffffffff0d0e7810 */ /* 0x000fe40000ffe4ff */
[----:B------:R-:W-:Y:S02]  /*7aa0*/  SEL R15, R15, R12, P0 ;  /* 0x0000000c0f0f7207 */ /* 0x000fe40000000000 */
[----:B------:R-:W-:-:S02]  /*7ab0*/  SEL R14, R14, R13, P0 ;  /* 0x0000000d0e0e7207 */ /* 0x000fc40000000000 */
[C---:B------:R-:W-:Y:S02]  /*7ac0*/  ISETP.GE.U32.AND P0, PT, R15.reuse, UR8, PT ;  /* 0x000000080f007c0c */ /* 0x040fe4000bf06070 */
[----:B------:R-:W-:Y:S02]  /*7ad0*/  IADD3 R12, P3, PT, R15, -UR8, RZ ;  /* 0x800000080f0c7c10 */ /* 0x000fe4000ff7e0ff */
[----:B------:R-:W-:Y:S02]  /*7ae0*/  ISETP.NE.U32.AND P1, PT, RZ, UR8, PT ;  /* 0x00000008ff007c0c */ /* 0x000fe4000bf25070 */
[C---:B------:R-:W-:Y:S02]  /*7af0*/  ISETP.GE.U32.AND.EX P0, PT, R14.reuse, RZ, PT, P0 ;  /* 0x000000ff0e00720c */ /* 0x040fe40003f06100 */
[----:B------:R-:W-:Y:S02]  /*7b00*/  IADD3.X R13, PT, PT, R14, -0x1, RZ, P3, !PT ;  /* 0xffffffff0e0d7810 */ /* 0x000fe40001ffe4ff */
[----:B------:R-:W-:-:S02]  /*7b10*/  ISETP.NE.AND.EX P1, PT, RZ, RZ, PT, P1 ;  /* 0x000000ffff00720c */ /* 0x000fc40003f25310 */
[----:B------:R-:W-:Y:S02]  /*7b20*/  SEL R12, R12, R15, P0 ;  /* 0x0000000f0c0c7207 */ /* 0x000fe40000000000 */
[----:B------:R-:W-:Y:S02]  /*7b30*/  SEL R13, R13, R14, P0 ;  /* 0x0000000e0d0d7207 */ /* 0x000fe40000000000 */
[----:B------:R-:W-:Y:S02]  /*7b40*/  SEL R12, R12, 0xffffffff, P1 ;  /* 0xffffffff0c0c7807 */ /* 0x000fe40000800000 */
[----:B------:R-:W-:Y:S01]  /*7b50*/  SEL R13, R13, 0xffffffff, P1 ;  /* 0xffffffff0d0d7807 */ /* 0x000fe20000800000 */
[----:B------:R-:W-:Y:S06]  /*7b60*/  RET.REL.NODEC R18 `(argon2id_fill_kernel) ;  /* 0xffffff8412247950 */ /* 0x000fec0003c3ffff */
.L_x_101:
[----:B------:R-:W-:-:S00]  /*7b70*/  BRA `(.L_x_101) ;  /* 0xfffffffc00fc7947 */ /* 0x000fc0000383ffff */
[----:B------:R-:W-:-:S00]  /*7b80*/  NOP ;  /* 0x0000000000007918 */ /* 0x000fc00000000000 */
[----:B------:R-:W-:-:S00]  /*7b90*/  NOP ;  /* 0x0000000000007918 */ /* 0x000fc00000000000 */
[----:B------:R-:W-:-:S00]  /*7ba0*/  NOP ;  /* 0x0000000000007918 */ /* 0x000fc00000000000 */
[----:B------:R-:W-:-:S00]  /*7bb0*/  NOP ;  /* 0x0000000000007918 */ /* 0x000fc00000000000 */
[----:B------:R-:W-:-:S00]  /*7bc0*/  NOP ;  /* 0x0000000000007918 */ /* 0x000fc00000000000 */
[----:B------:R-:W-:-:S00]  /*7bd0*/  NOP ;  /* 0x0000000000007918 */ /* 0x000fc00000000000 */
[----:B------:R-:W-:-:S00]  /*7be0*/  NOP ;  /* 0x0000000000007918 */ /* 0x000fc00000000000 */
[----:B------:R-:W-:-:S00]  /*7bf0*/  NOP ;  /* 0x0000000000007918 */ /* 0x000fc00000000000 */
.L_x_108:


//--------------------- .text.touch_lane_memory_kernel --------------------------
	.section	.text.touch_lane_memory_kernel,"ax",@progbits
	.align	128
        .global         touch_lane_memory_kernel
        .type           touch_lane_memory_kernel,@function
        .size           touch_lane_memory_kernel,(.L_x_110 - touch_lane_memory_kernel)
        .other          touch_lane_memory_kernel,@"STO_CUDA_ENTRY STV_DEFAULT"
touch_lane_memory_kernel:
.text.touch_lane_memory_kernel:
[----:B------:R-:W-:Y:S01]  /*0000*/  LDC R1, c[0x0][0x37c] ;  /* 0x0000df00ff017b82 */ /* 0x000fe20000000800 */
[----:B------:R-:W0:Y:S07]  /*0010*/  S2R R0, SR_TID.X ;  /* 0x0000000000007919 */ /* 0x000e2e0000002100 */
[----:B------:R-:W1:Y:S01]  /*0020*/  LDC.64 R2, c[0x0][0x390] ;  /* 0x0000e400ff027b82 */ /* 0x000e620000000a00 */
[----:B------:R-:W2:Y:S07]  /*0030*/  LDCU UR5, c[0x0][0x388] ;  /* 0x00007100ff0577ac */ /* 0x000eae0008000800 */
[----:B------:R-:W0:Y:S08]  /*0040*/  S2UR UR4, SR_CTAID.X ;  /* 0x00000000000479c3 */ /* 0x000e300000002500 */
[----:B------:R-:W0:Y:S01]  /*0050*/  LDC R11, c[0x0][0x360] ;  /* 0x0000d800ff0b7b82 */ /* 0x000e220000000800 */
[----:B-1----:R-:W-:-:S04]  /*0060*/  ISETP.NE.U32.AND P0, PT, R2, RZ, PT ;  /* 0x000000ff0200720c */ /* 0x002fc80003f05070 */
[----:B------:R-:W-:Y:S01]  /*0070*/  ISETP.NE.AND.EX P0, PT, R3, RZ, PT, P0 ;  /* 0x000000ff0300720c */ /* 0x000fe20003f05300 */
[----:B0-----:R-:W-:-:S05]  /*0080*/  IMAD R11, R11, UR4, R0 ;  /* 0x000000040b0b7c24 */ /* 0x001fca000f8e0200 */
[----:B--2---:R-:W-:-:S13]  /*0090*/  ISETP.GE.U32.OR P0, PT, R11, UR5, !P0 ;  /* 0x000000050b007c0c */ /* 0x004fda000c706470 */
[----:B------:R-:W-:Y:S05]  /*00a0*/  @P0 EXIT ;  /* 0x000000000000094d */ /* 0x000fea0003800000 */
[----:B------:R-:W-:Y:S01]  /*00b0*/  IADD3 R0, P0, PT, R2, -0x1, RZ ;  /* 0xffffffff02007810 */ /* 0x000fe20007f1e0ff */
[----:B------:R-:W-:Y:S01]  /*00c0*/  IMAD.WIDE.U32 R4, R11, R2, RZ ;  /* 0x000000020b047225 */ /* 0x000fe200078e00ff */
[----:B------:R-:W0:Y:S01]  /*00d0*/  LDCU.64 UR4, c[0x0][0x358] ;  /* 0x00006b00ff0477ac */ /* 0x000e220008000a00 */
[----:B------:R-:W-:Y:S02]  /*00e0*/  CS2R R6, SRZ ;  /* 0x0000000000067805 */ /* 0x000fe4000001ff00 */
[----:B------:R-:W-:Y:S01]  /*00f0*/  IADD3.X R9, PT, PT, R3, -0x1, RZ, P0, !PT ;  /* 0xffffffff03097810 */ /* 0x000fe200007fe4ff */
[----:B------:R-:W-:Y:S01]  /*0100*/  IMAD R11, R11, R3, R5 ;  /* 0x000000030b0b7224 */ /* 0x000fe200078e0205 */
[C---:B------:R-:W-:Y:S02]  /*0110*/  ISETP.GE.U32.AND P0, PT, R0.reuse, 0x1e00, PT ;  /* 0x00001e000000780c */ /* 0x040fe40003f06070 */
[----:B------:R-:W-:Y:S02]  /*0120*/  SHF.R.U64 R0, R0, 0x9, R9 ;  /* 0x0000000900007819 */ /* 0x000fe40000001209 */
[----:B------:R-:W-:-:S02]  /*0130*/  ISETP.GE.U32.AND.EX P0, PT, R9, RZ, PT, P0 ;  /* 0x000000ff0900720c */ /* 0x000fc40003f06100 */
[----:B------:R-:W-:-:S04]  /*0140*/  IADD3 R0, P1, PT, R0, 0x1, RZ ;  /* 0x0000000100007810 */ /* 0x000fc80007f3e0ff */
[----:B------:R-:W-:-:S07]  /*0150*/  LEA.HI.X R10, R9, RZ, RZ, 0x17, P1 ;  /* 0x000000ff090a7211 */ /* 0x000fce00008fbcff */
[----:B0-----:R-:W-:Y:S05]  /*0160*/  @!P0 BRA `(.L_x_102) ;  /* 0x0000000000cc8947 */ /* 0x001fea0003800000 */
[----:B------:R-:W0:Y:S01]  /*0170*/  LDCU.64 UR6, c[0x0][0x380] ;  /* 0x00007000ff0677ac */ /* 0x000e220008000a00 */
[----:B------:R-:W-:Y:S02]  /*0180*/  LOP3.LUT R10, R10, 0xffffff, RZ, 0xc0, !PT ;  /* 0x00ffffff0a0a7812 */ /* 0x000fe400078ec0ff */
[----:B------:R-:W-:Y:S02]  /*0190*/  CS2R R6, SRZ ;  /* 0x0000000000067805 */ /* 0x000fe4000001ff00 */
[----:B------:R-:W-:Y:S02]  /*01a0*/  LOP3.LUT R12, R0, 0xfffffff0, RZ, 0xc0, !PT ;  /* 0xfffffff0000c7812 */ /* 0x000fe400078ec0ff */
[----:B0-----:R-:W-:-:S04]  /*01b0*/  LEA R13, P0, R4, UR6, 0x3 ;  /* 0x00000006040d7c11 */ /* 0x001fc8000f8018ff */
[----:B------:R-:W-:Y:S02]  /*01c0*/  IADD3 R13, P1, PT, R13, 0x8000, RZ ;  /* 0x000080000d0d7810 */ /* 0x000fe40007f3e0ff */
[----:B------:R-:W-:-:S05]  /*01d0*/  LEA.HI.X R14, R4, UR7, R11, 0x3, P0 ;  /* 0x00000007040e7c11 */ /* 0x000fca00080f1c0b */
[----:B------:R-:W-:-:S07]  /*01e0*/  IMAD.X R14, RZ, RZ, R14, P1 ;  /* 0x000000ffff0e7224 */ /* 0x000fce00008e060e */
.L_x_103:
[----:B-1----:R-:W-:Y:S02]  /*01f0*/  IMAD.MOV.U32 R8, RZ, RZ, R13 ;  /* 0x000000ffff087224 */ /* 0x002fe400078e000d */
[----:B------:R-:W-:-:S05]  /*0200*/  IMAD.MOV.U32 R9, RZ, RZ, R14 ;  /* 0x000000ffff097224 */ /* 0x000fca00078e000e */
[----:B------:R-:W2:Y:S04]  /*0210*/  LDG.E.64.STRONG.SYS R14, desc[UR4][R8.64+-0x8000] ;  /* 0xff800004080e7981 */ /* 0x000ea8000c1f5b00 */
[----:B--2---:R0:W-:Y:S04]  /*0220*/  STG.E.64.STRONG.SYS desc[UR4][R8.64+-0x8000], R14 ;  /* 0xff80000e08007986 */ /* 0x0041e8000c115b04 */
[----:B------:R-:W2:Y:S04]  /*0230*/  LDG.E.64.STRONG.SYS R16, desc[UR4][R8.64+-0x7000] ;  /* 0xff90000408107981 */ /* 0x000ea8000c1f5b00 */
[----:B--2---:R1:W-:Y:S04]  /*0240*/  STG.E.64.STRONG.SYS desc[UR4][R8.64+-0x7000], R16 ;  /* 0xff90001008007986 */ /* 0x0043e8000c115b04 */
[----:B------:R-:W2:Y:S04]  /*0250*/  LDG.E.64.STRONG.SYS R18, desc[UR4][R8.64+-0x6000] ;  /* 0xffa0000408127981 */ /* 0x000ea8000c1f5b00 */
[----:B--2---:R2:W-:Y:S04]  /*0260*/  STG.E.64.STRONG.SYS desc[UR4][R8.64+-0x6000], R18 ;  /* 0xffa0001208007986 */ /* 0x0045e8000c115b04 */
[----:B------:R-:W3:Y:S04]  /*0270*/  LDG.E.64.STRONG.SYS R20, desc[UR4][R8.64+-0x5000] ;  /* 0xffb0000408147981 */ /* 0x000ee8000c1f5b00 */
[----:B---3--:R3:W-:Y:S04]  /*0280*/  STG.E.64.STRONG.SYS desc[UR4][R8.64+-0x5000], R20 ;  /* 0xffb0001408007986 */ /* 0x0087e8000c115b04 */
[----:B------:R-:W4:Y:S04]  /*0290*/  LDG.E.64.STRONG.SYS R22, desc[UR4][R8.64+-0x4000] ;  /* 0xffc0000408167981 */ /* 0x000f28000c1f5b00 */
[----:B----4-:R4:W-:Y:S04]  /*02a0*/  STG.E.64.STRONG.SYS desc[UR4][R8.64+-0x4000], R22 ;  /* 0xffc0001608007986 */ /* 0x0109e8000c115b04 */
[----:B------:R-:W5:Y:S04]  /*02b0*/  LDG.E.64.STRONG.SYS R24, desc[UR4][R8.64+-0x3000] ;  /* 0xffd0000408187981 */ /* 0x000f68000c1f5b00 */
[----:B-----5:R5:W-:Y:S04]  /*02c0*/  STG.E.64.STRONG.SYS desc[UR4][R8.64+-0x3000], R24 ;  /* 0xffd0001808007986 */ /* 0x020be8000c115b04 */
[----:B0-----:R-:W2:Y:S04]  /*02d0*/  LDG.E.64.STRONG.SYS R14, desc[UR4][R8.64+-0x2000] ;  /* 0xffe00004080e7981 */ /* 0x001ea8000c1f5b00 */
[----:B--2---:R0:W-:Y:S04]  /*02e0*/  STG.E.64.STRONG.SYS desc[UR4][R8.64+-0x2000], R14 ;  /* 0xffe0000e08007986 */ /* 0x0041e8000c115b04 */
[----:B-1----:R-:W2:Y:S04]  /*02f0*/  LDG.E.64.STRONG.SYS R16, desc[UR4][R8.64+-0x1000] ;  /* 0xfff0000408107981 */ /* 0x002ea8000c1f5b00 */
[----:B--2---:R1:W-:Y:S04]  /*0300*/  STG.E.64.STRONG.SYS desc[UR4][R8.64+-0x1000], R16 ;  /* 0xfff0001008007986 */ /* 0x0043e8000c115b04 */
[----:B------:R-:W2:Y:S04]  /*0310*/  LDG.E.64.STRONG.SYS R18, desc[UR4][R8.64] ;  /* 0x0000000408127981 */ /* 0x000ea8000c1f5b00 */
[----:B--2---:R2:W-:Y:S04]  /*0320*/  STG.E.64.STRONG.SYS desc[UR4][R8.64], R18 ;  /* 0x0000001208007986 */ /* 0x0045e8000c115b04 */
[----:B---3--:R-:W3:Y:S04]  /*0330*/  LDG.E.64.STRONG.SYS R20, desc[UR4][R8.64+0x1000] ;  /* 0x0010000408147981 */ /* 0x008ee8000c1f5b00 */
[----:B---3--:R3:W-:Y:S04]  /*0340*/  STG.E.64.STRONG.SYS desc[UR4][R8.64+0x1000], R20 ;  /* 0x0010001408007986 */ /* 0x0087e8000c115b04 */
[----:B----4-:R-:W4:Y:S04]  /*0350*/  LDG.E.64.STRONG.SYS R22, desc[UR4][R8.64+0x2000] ;  /* 0x0020000408167981 */ /* 0x010f28000c1f5b00 */
[----:B----4-:R-:W-:Y:S04]  /*0360*/  STG.E.64.STRONG.SYS desc[UR4][R8.64+0x2000], R22 ;  /* 0x0020001608007986 */ /* 0x010fe8000c115b04 */
[----:B-----5:R-:W4:Y:S04]  /*0370*/  LDG.E.64.STRONG.SYS R24, desc[UR4][R8.64+0x3000] ;  /* 0x0030000408187981 */ /* 0x020f28000c1f5b00 */
[----:B----4-:R-:W-:Y:S04]  /*0380*/  STG.E.64.STRONG.SYS desc[UR4][R8.64+0x3000], R24 ;  /* 0x0030001808007986 */ /* 0x010fe8000c115b04 */
[----:B0-----:R-:W4:Y:S04]  /*0390*/  LDG.E.64.STRONG.SYS R14, desc[UR4][R8.64+0x4000] ;  /* 0x00400004080e7981 */ /* 0x001f28000c1f5b00 */
[----:B----4-:R0:W-:Y:S04]  /*03a0*/  STG.E.64.STRONG.SYS desc[UR4][R8.64+0x4000], R14 ;  /* 0x0040000e08007986 */ /* 0x0101e8000c115b04 */
[----:B-1----:R-:W4:Y:S04]  /*03b0*/  LDG.E.64.STRONG.SYS R16, desc[UR4][R8.64+0x5000] ;  /* 0x0050000408107981 */ /* 0x002f28000c1f5b00 */
[----:B----4-:R1:W-:Y:S04]  /*03c0*/  STG.E.64.STRONG.SYS desc[UR4][R8.64+0x5000], R16 ;  /* 0x0050001008007986 */ /* 0x0103e8000c115b04 */
[----:B--2---:R-:W2:Y:S01]  /*03d0*/  LDG.E.64.STRONG.SYS R18, desc[UR4][R8.64+0x6000] ;  /* 0x0060000408127981 */ /* 0x004ea2000c1f5b00 */
[----:B------:R-:W-:-:S04]  /*03e0*/  IADD3 R12, P0, PT, R12, -0x10, RZ ;  /* 0xfffffff00c0c7810 */ /* 0x000fc80007f1e0ff */
[----:B------:R-:W-:Y:S02]  /*03f0*/  IADD3.X R10, PT, PT, R10, -0x1, RZ, P0, !PT ;  /* 0xffffffff0a0a7810 */ /* 0x000fe400007fe4ff */
[----:B------:R-:W-:-:S04]  /*0400*/  ISETP.NE.U32.AND P0, PT, R12, RZ, PT ;  /* 0x000000ff0c00720c */ /* 0x000fc80003f05070 */
[----:B------:R-:W-:Y:S01]  /*0410*/  ISETP.NE.AND.EX P0, PT, R10, RZ, PT, P0 ;  /* 0x000000ff0a00720c */ /* 0x000fe20003f05300 */
[----:B--2---:R1:W-:Y:S04]  /*0420*/  STG.E.64.STRONG.SYS desc[UR4][R8.64+0x6000], R18 ;  /* 0x0060001208007986 */ /* 0x0043e8000c115b04 */
[----:B---3--:R-:W2:Y:S01]  /*0430*/  LDG.E.64.STRONG.SYS R20, desc[UR4][R8.64+0x7000] ;  /* 0x0070000408147981 */ /* 0x008ea2000c1f5b00 */
[----:B------:R-:W-:Y:S02]  /*0440*/  IADD3 R7, P1, PT, R7, 0x2000, RZ ;  /* 0x0000200007077810 */ /* 0x000fe40007f3e0ff */
[----:B------:R-:W-:-:S03]  /*0450*/  IADD3 R13, P2, PT, R8, 0x10000, RZ ;  /* 0x00010000080d7810 */ /* 0x000fc60007f5e0ff */
[----:B------:R-:W-:Y:S02]  /*0460*/  IMAD.X R6, RZ, RZ, R6, P1 ;  /* 0x000000ffff067224 */ /* 0x000fe400008e0606 */
[----:B0-----:R-:W-:Y:S01]  /*0470*/  IMAD.X R14, RZ, RZ, R9, P2 ;  /* 0x000000ffff0e7224 */ /* 0x001fe200010e0609 */
[----:B--2---:R1:W-:Y:S01]  /*0480*/  STG.E.64.STRONG.SYS desc[UR4][R8.64+0x7000], R20 ;  /* 0x0070001408007986 */ /* 0x0043e2000c115b04 */
[----:B------:R-:W-:Y:S06]  /*0490*/  @P0 BRA `(.L_x_103) ;  /* 0xfffffffc00540947 */ /* 0x000fec000383ffff */
.L_x_102:
[----:B------:R-:W0:Y:S01]  /*04a0*/  LDCU.64 UR6, c[0x0][0x380] ;  /* 0x00007000ff0677ac */ /* 0x000e220008000a00 */
[----:B------:R-:W-:Y:S01]  /*04b0*/  LOP3.LUT R5, R0, 0xf, RZ, 0xc0, !PT ;  /* 0x0000000f00057812 */ /* 0x000fe200078ec0ff */
[C---:B-1----:R-:W-:Y:S01]  /*04c0*/  IMAD.SHL.U32 R8, R4.reuse, 0x8, RZ ;  /* 0x0000000804087824 */ /* 0x042fe200078e00ff */
[----:B------:R-:W-:Y:S02]  /*04d0*/  SHF.L.U64.HI R11, R4, 0x3, R11 ;  /* 0x00000003040b7819 */ /* 0x000fe4000001020b */
[----:B------:R-:W-:-:S04]  /*04e0*/  ISETP.NE.U32.AND P0, PT, R5, RZ, PT ;  /* 0x000000ff0500720c */ /* 0x000fc80003f05070 */
[----:B------:R-:W-:Y:S02]  /*04f0*/  ISETP.NE.AND.EX P0, PT, RZ, RZ, PT, P0 ;  /* 0x000000ffff00720c */ /* 0x000fe40003f05300 */
[----:B0-----:R-:W-:-:S04]  /*0500*/  IADD3 R10, P1, PT, R8, UR6, RZ ;  /* 0x00000006080a7c10 */ /* 0x001fc8000ff3e0ff */
[----:B------:R-:W-:-:S07]  /*0510*/  IADD3.X R9, PT, PT, R11, UR7, RZ, P1, !PT ;  /* 0x000000070b097c10 */ /* 0x000fce0008ffe4ff */
[----:B------:R-:W-:Y:S05]  /*0520*/  @!P0 BRA `(.L_x_104) ;  /* 0x0000000000f48947 */ /* 0x000fea0003800000 */
[----:B------:R-:W-:Y:S02]  /*0530*/  ISETP.GE.U32.AND P1, PT, R5, 0x8, PT ;  /* 0x000000080500780c */ /* 0x000fe40003f26070 */
[----:B------:R-:W-:Y:S02]  /*0540*/  LOP3.LUT R24, R0, 0x7, RZ, 0xc0, !PT ;  /* 0x0000000700187812 */ /* 0x000fe400078ec0ff */
[----:B------:R-:W-:Y:S02]  /*0550*/  ISETP.GE.U32.AND.EX P1, PT, RZ, RZ, PT, P1 ;  /* 0x000000ffff00720c */ /* 0x000fe40003f26110 */
[----:B------:R-:W-:-:S04]  /*0560*/  ISETP.NE.U32.AND P0, PT, R24, RZ, PT ;  /* 0x000000ff1800720c */ /* 0x000fc80003f05070 */
[----:B------:R-:W-:-:S07]  /*0570*/  ISETP.NE.AND.EX P0, PT, RZ, RZ, PT, P0 ;  /* 0x000000ffff00720c */ /* 0x000fce0003f05300 */
[----:B------:R-:W-:Y:S06]  /*0580*/  @!P1 BRA `(.L_x_105) ;  /* 0x0000000000509947 */ /* 0x000fec0003800000 */
[----:B------:R-:W-:-:S04]  /*0590*/  LEA R4, P1, R7, R10, 0x3 ;  /* 0x0000000a07047211 */ /* 0x000fc800078218ff */
[----:B------:R-:W-:-:S05]  /*05a0*/  LEA.HI.X R5, R7, R9, R6, 0x3, P1 ;  /* 0x0000000907057211 */ /* 0x000fca00008f1c06 */
        /* <DEDUP_REMOVED lines=8> */
[----:B------:R-:W3:Y:S04]  /*0630*/  LDG.E.64.STRONG.SYS R20, desc[UR4][R4.64+0x4000] ;  /* 0x0040000404147981 */ /* 0x000ee8000c1f5b00 */
[----:B---3--:R2:W-:Y:S04]  /*0640*/  STG.E.64.STRONG.SYS desc[UR4][R4.64+0x4000], R20 ;  /* 0x0040001404007986 */ /* 0x0085e8000c115b04 */
[----:B------:R-:W3:Y:S04]  /*0650*/  LDG.E.64.STRONG.SYS R22, desc[UR4][R4.64+0x5000] ;  /* 0x0050000404167981 */ /* 0x000ee8000c1f5b00 */
[----:B---3--:R2:W-:Y:S04]  /*0660*/  STG.E.64.STRONG.SYS desc[UR4][R4.64+0x5000], R22 ;  /* 0x0050001604007986 */ /* 0x0085e8000c115b04 */
[----:B0-----:R-:W3:Y:S04]  /*0670*/  LDG.E.64.STRONG.SYS R12, desc[UR4][R4.64+0x6000] ;  /* 0x00600004040c7981 */ /* 0x001ee8000c1f5b00 */
[----:B---3--:R2:W-:Y:S04]  /*0680*/  STG.E.64.STRONG.SYS desc[UR4][R4.64+0x6000], R12 ;  /* 0x0060000c04007986 */ /* 0x0085e8000c115b04 */
[----:B-1----:R-:W3:Y:S01]  /*0690*/  LDG.E.64.STRONG.SYS R14, desc[UR4][R4.64+0x7000] ;  /* 0x00700004040e7981 */ /* 0x002ee2000c1f5b00 */
[----:B------:R-:W-:-:S05]  /*06a0*/  IADD3 R7, P1, PT, R7, 0x1000, RZ ;  /* 0x0000100007077810 */ /* 0x000fca0007f3e0ff */
[----:B------:R-:W-:Y:S01]  /*06b0*/  IMAD.X R6, RZ, RZ, R6, P1 ;  /* 0x000000ffff067224 */ /* 0x000fe200008e0606 */
[----:B---3--:R2:W-:Y:S07]  /*06c0*/  STG.E.64.STRONG.SYS desc[UR4][R4.64+0x7000], R14 ;  /* 0x0070000e04007986 */ /* 0x0085ee000c115b04 */
.L_x_105:
[----:B------:R-:W-:Y:S05]  /*06d0*/  @!P0 BRA `(.L_x_104) ;  /* 0x0000000000888947 */ /* 0x000fea0003800000 */
[----:B------:R-:W-:-:S04]  /*06e0*/  ISETP.GE.U32.AND P0, PT, R24, 0x4, PT ;  /* 0x000000041800780c */ /* 0x000fc80003f06070 */
[----:B------:R-:W-:-:S13]  /*06f0*/  ISETP.GE.U32.AND.EX P0, PT, RZ, RZ, PT, P0 ;  /* 0x000000ffff00720c */ /* 0x000fda0003f06100 */
[----:B--2---:R-:W-:-:S04]  /*0700*/  @P0 LEA R18, P1, R7, R10, 0x3 ;  /* 0x0000000a07120211 */ /* 0x004fc800078218ff */
[----:B------:R-:W-:-:S05]  /*0710*/  @P0 LEA.HI.X R19, R7, R9, R6, 0x3, P1 ;  /* 0x0000000907130211 */ /* 0x000fca00008f1c06 */
[----:B------:R-:W2:Y:S04]  /*0720*/  @P0 LDG.E.64.STRONG.SYS R4, desc[UR4][R18.64] ;  /* 0x0000000412040981 */ /* 0x000ea8000c1f5b00 */
[----:B--2---:R0:W-:Y:S04]  /*0730*/  @P0 STG.E.64.STRONG.SYS desc[UR4][R18.64], R4 ;  /* 0x0000000412000986 */ /* 0x0041e8000c115b04 */
[----:B------:R-:W2:Y:S04]  /*0740*/  @P0 LDG.E.64.STRONG.SYS R12, desc[UR4][R18.64+0x1000] ;  /* 0x00100004120c0981 */ /* 0x000ea8000c1f5b00 */
[----:B--2---:R0:W-:Y:S04]  /*0750*/  @P0 STG.E.64.STRONG.SYS desc[UR4][R18.64+0x1000], R12 ;  /* 0x0010000c12000986 */ /* 0x0041e8000c115b04 */
[----:B------:R-:W2:Y:S01]  /*0760*/  @P0 LDG.E.64.STRONG.SYS R14, desc[UR4][R18.64+0x2000] ;  /* 0x00200004120e0981 */ /* 0x000ea2000c1f5b00 */
[----:B------:R-:W-:Y:S01]  /*0770*/  LOP3.LUT R20, R0, 0x3, RZ, 0xc0, !PT ;  /* 0x0000000300147812 */ /* 0x000fe200078ec0ff */
[----:B------:R-:W-:-:S03]  /*0780*/  IMAD.MOV.U32 R21, RZ, RZ, RZ ;  /* 0x000000ffff157224 */ /* 0x000fc600078e00ff */
[----:B------:R-:W-:-:S04]  /*0790*/  ISETP.NE.U32.AND P1, PT, R20, RZ, PT ;  /* 0x000000ff1400720c */ /* 0x000fc80003f25070 */
[----:B------:R-:W-:Y:S01]  /*07a0*/  ISETP.NE.AND.EX P1, PT, R21, RZ, PT, P1 ;  /* 0x000000ff1500720c */ /* 0x000fe20003f25310 */
[----:B--2---:R0:W-:Y:S04]  /*07b0*/  @P0 STG.E.64.STRONG.SYS desc[UR4][R18.64+0x2000], R14 ;  /* 0x0020000e12000986 */ /* 0x0041e8000c115b04 */
[----:B------:R-:W2:Y:S01]  /*07c0*/  @P0 LDG.E.64.STRONG.SYS R16, desc[UR4][R18.64+0x3000] ;  /* 0x0030000412100981 */ /* 0x000ea2000c1f5b00 */
[----:B------:R-:W-:-:S05]  /*07d0*/  @P0 IADD3 R7, P2, PT, R7, 0x800, RZ ;  /* 0x0000080007070810 */ /* 0x000fca0007f5e0ff */
[----:B------:R-:W-:Y:S01]  /*07e0*/  @P0 IMAD.X R6, RZ, RZ, R6, P2 ;  /* 0x000000ffff060224 */ /* 0x000fe200010e0606 */
[----:B--2---:R0:W-:Y:S01]  /*07f0*/  @P0 STG.E.64.STRONG.SYS desc[UR4][R18.64+0x3000], R16 ;  /* 0x0030001012000986 */ /* 0x0041e2000c115b04 */
[----:B------:R-:W-:Y:S06]  /*0800*/  @!P1 BRA `(.L_x_104) ;  /* 0x00000000003c9947 */ /* 0x000fec0003800000 */
[----:B------:R-:W-:-:S04]  /*0810*/  LEA R0, P0, R7, R8, 0x3 ;  /* 0x0000000807007211 */ /* 0x000fc800078018ff */
[----:B------:R-:W-:Y:S02]  /*0820*/  IADD3 R0, P1, PT, R0, UR6, RZ ;  /* 0x0000000600007c10 */ /* 0x000fe4000ff3e0ff */
[----:B------:R-:W-:-:S04]  /*0830*/  LEA.HI.X R11, R7, R11, R6, 0x3, P0 ;  /* 0x0000000b070b7211 */ /* 0x000fc800000f1c06 */
[----:B------:R-:W-:-:S07]  /*0840*/  IADD3.X R11, PT, PT, R11, UR7, RZ, P1, !PT ;  /* 0x000000070b0b7c10 */ /* 0x000fce0008ffe4ff */
.L_x_106:
[----:B-1----:R-:W-:Y:S02]  /*0850*/  IMAD.MOV.U32 R6, RZ, RZ, R0 ;  /* 0x000000ffff067224 */ /* 0x002fe400078e0000 */
[----:B------:R-:W-:-:S05]  /*0860*/  IMAD.MOV.U32 R7, RZ, RZ, R11 ;  /* 0x000000ffff077224 */ /* 0x000fca00078e000b */
[----:B0-----:R-:W2:Y:S01]  /*0870*/  LDG.E.64.STRONG.SYS R4, desc[UR4][R6.64] ;  /* 0x0000000406047981 */ /* 0x001ea2000c1f5b00 */
[----:B------:R-:W-:Y:S02]  /*0880*/  IADD3 R20, P0, PT, R20, -0x1, RZ ;  /* 0xffffffff14147810 */ /* 0x000fe40007f1e0ff */
[----:B------:R-:W-:Y:S02]  /*0890*/  IADD3 R0, P1, PT, R6, 0x1000, RZ ;  /* 0x0000100006007810 */ /* 0x000fe40007f3e0ff */
[----:B------:R-:W-:Y:S02]  /*08a0*/  IADD3.X R21, PT, PT, R21, -0x1, RZ, P0, !PT ;  /* 0xffffffff15157810 */ /* 0x000fe400007fe4ff */
[----:B------:R-:W-:Y:S01]  /*08b0*/  ISETP.NE.U32.AND P0, PT, R20, RZ, PT ;  /* 0x000000ff1400720c */ /* 0x000fe20003f05070 */
[----:B------:R-:W-:-:S03]  /*08c0*/  IMAD.X R11, RZ, RZ, R7, P1 ;  /* 0x000000ffff0b7224 */ /* 0x000fc600008e0607 */
[----:B------:R-:W-:Y:S01]  /*08d0*/  ISETP.NE.AND.EX P0, PT, R21, RZ, PT, P0 ;  /* 0x000000ff1500720c */ /* 0x000fe20003f05300 */
[----:B--2---:R1:W-:-:S12]  /*08e0*/  STG.E.64.STRONG.SYS desc[UR4][R6.64], R4 ;  /* 0x0000000406007986 */ /* 0x0043d8000c115b04 */
[----:B------:R-:W-:Y:S05]  /*08f0*/  @P0 BRA `(.L_x_106) ;  /* 0xfffffffc00d40947 */ /* 0x000fea000383ffff */
.L_x_104:
[----:B------:R-:W-:-:S04]  /*0900*/  LEA R10, P0, R2, R10, 0x3 ;  /* 0x0000000a020a7211 */ /* 0x000fc800078018ff */
[----:B------:R-:W-:-:S05]  /*0910*/  LEA.HI.X R11, R2, R9, R3, 0x3, P0 ;  /* 0x00000009020b7211 */ /* 0x000fca00000f1c03 */
[----:B------:R-:W3:Y:S04]  /*0920*/  LDG.E.64.STRONG.SYS R2, desc[UR4][R10.64+-0x8] ;  /* 0xfffff8040a027981 */ /* 0x000ee8000c1f5b00 */
[----:B---3--:R-:W-:Y:S01]  /*0930*/  STG.E.64.STRONG.SYS desc[UR4][R10.64+-0x8], R2 ;  /* 0xfffff8020a007986 */ /* 0x008fe2000c115b04 */
[----:B------:R-:W-:Y:S05]  /*0940*/  EXIT ;  /* 0x000000000000794d */ /* 0x000fea0003800000 */
.L_x_107:
        /* <DEDUP_REMOVED lines=11> */
.L_x_110:


//--------------------- .nv.shared.argon2id_fill_kernel --------------------------
	.section	.nv.shared.argon2id_fill_kernel,"aw",@nobits
	.sectionflags	@""
	.align	8
.nv.shared.argon2id_fill_kernel:
	.zero		6144


//--------------------- .nv.shared.reserved.0     --------------------------
	.section	.nv.shared.reserved.0,"aw",@nobits
	.weak		__nv_reservedSMEM_offset_0_alias
	.size		__nv_reservedSMEM_offset_0_alias, 0, 64
	.other		__nv_reservedSMEM_offset_0_alias,@"STO_CUDA_RESERVED_SHARED STV_DEFAULT"
__nv_reservedSMEM_offset_0_alias:
	.zero		0
	.zero		64


//--------------------- .nv.constant0.argon2id_fill_kernel --------------------------
	.section	.nv.constant0.argon2id_fill_kernel,"a",@progbits
	.sectionflags	@""
	.align	4
.nv.constant0.argon2id_fill_kernel:
	.zero		944


//--------------------- .nv.constant0.touch_lane_memory_kernel --------------------------
	.section	.nv.constant0.touch_lane_memory_kernel,"a",@progbits
	.sectionflags	@""
	.align	4
.nv.constant0.touch_lane_memory_kernel:
	.zero		920


//--------------------- SYMBOLS --------------------------

	.type		.nv.reservedSmem.offset0,@object
	.size		.nv.reservedSmem.offset0,0x4
	.type		.nv.reservedSmem.cap,@object
	.size		.nv.reservedSmem.cap,0x4
